	.target	sm_100a

	.elftype	@"ET_EXEC"


//--------------------- .note.nv.tkinfo           --------------------------
	.section	.note.nv.tkinfo,"",@"SHT_NOTE"
	.sectionflags	@"SHF_NOTE_NV_TKINFO"
	.tkinfo
        /*0018*/ 	.word	0x00000002
        /*0030*/ 	.string	""
        /*0030*/ 	.string	"ptxas"
        /*0030*/ 	.string	"Cuda compilation tools, release 13.0, V13.0.88"
        /*0030*/ 	.string	"Build cuda_13.0.r13.0/compiler.36424714_0"
        /*0030*/ 	.string	"-arch sm_100a -m 64 "



//--------------------- .note.nv.cuinfo           --------------------------
	.section	.note.nv.cuinfo,"",@"SHT_NOTE"
	.sectionflags	@"SHF_NOTE_NV_CUINFO"
        /*0018*/ 	.short	0x0002
        /*001a*/ 	.short	0x0064
        /*001c*/ 	.short	0x0082
	.zero		2


//--------------------- .nv.info                  --------------------------
	.section	.nv.info,"",@"SHT_CUDA_INFO"
	.align	4


	//----- nvinfo : EIATTR_REGCOUNT
	.align		4
        /*0000*/ 	.byte	0x04, 0x2f
        /*0002*/ 	.short	(.L_29 - .L_28)
	.align		4
.L_28:
        /*0004*/ 	.word	index@(_Z28gemm_half_q_half_gptq_kernelILi1ELb0ELb0EEvPK6__halfPKjS4_S2_PS0_iiiiiPKtibS2_i)
        /*0008*/ 	.word	0x00000028


	//----- nvinfo : EIATTR_FRAME_SIZE
	.align		4
.L_29:
        /*000c*/ 	.byte	0x04, 0x11
        /*000e*/ 	.short	(.L_31 - .L_30)
	.align		4
.L_30:
        /*0010*/ 	.word	index@(_Z28gemm_half_q_half_gptq_kernelILi1ELb0ELb0EEvPK6__halfPKjS4_S2_PS0_iiiiiPKtibS2_i)
        /*0014*/ 	.word	0x00000000


	//----- nvinfo : EIATTR_REGCOUNT
	.align		4
.L_31:
        /*0018*/ 	.byte	0x04, 0x2f
        /*001a*/ 	.short	(.L_33 - .L_32)
	.align		4
.L_32:
        /*001c*/ 	.word	index@(_Z28gemm_half_q_half_gptq_kernelILi2ELb0ELb0EEvPK6__halfPKjS4_S2_PS0_iiiiiPKtibS2_i)
        /*0020*/ 	.word	0x00000036


	//----- nvinfo : EIATTR_FRAME_SIZE
	.align		4
.L_33:
        /*0024*/ 	.byte	0x04, 0x11
        /*0026*/ 	.short	(.L_35 - .L_34)
	.align		4
.L_34:
        /*0028*/ 	.word	index@(_Z28gemm_half_q_half_gptq_kernelILi2ELb0ELb0EEvPK6__halfPKjS4_S2_PS0_iiiiiPKtibS2_i)
        /*002c*/ 	.word	0x00000000


	//----- nvinfo : EIATTR_REGCOUNT
	.align		4
.L_35:
        /*0030*/ 	.byte	0x04, 0x2f
        /*0032*/ 	.short	(.L_37 - .L_36)
	.align		4
.L_36:
        /*0034*/ 	.word	index@(_Z28gemm_half_q_half_gptq_kernelILi3ELb0ELb0EEvPK6__halfPKjS4_S2_PS0_iiiiiPKtibS2_i)
        /*0038*/ 	.word	0x00000037


	//----- nvinfo : EIATTR_FRAME_SIZE
	.align		4
.L_37:
        /*003c*/ 	.byte	0x04, 0x11
        /*003e*/ 	.short	(.L_39 - .L_38)
	.align		4
.L_38:
        /*0040*/ 	.word	index@(_Z28gemm_half_q_half_gptq_kernelILi3ELb0ELb0EEvPK6__halfPKjS4_S2_PS0_iiiiiPKtibS2_i)
        /*0044*/ 	.word	0x00000000


	//----- nvinfo : EIATTR_REGCOUNT
	.align		4
.L_39:
        /*0048*/ 	.byte	0x04, 0x2f
        /*004a*/ 	.short	(.L_41 - .L_40)
	.align		4
.L_40:
        /*004c*/ 	.word	index@(_Z28gemm_half_q_half_gptq_kernelILi4ELb0ELb0EEvPK6__halfPKjS4_S2_PS0_iiiiiPKtibS2_i)
        /*0050*/ 	.word	0x0000003c


	//----- nvinfo : EIATTR_FRAME_SIZE
	.align		4
.L_41:
        /*0054*/ 	.byte	0x04, 0x11
        /*0056*/ 	.short	(.L_43 - .L_42)
	.align		4
.L_42:
        /*0058*/ 	.word	index@(_Z28gemm_half_q_half_gptq_kernelILi4ELb0ELb0EEvPK6__halfPKjS4_S2_PS0_iiiiiPKtibS2_i)
        /*005c*/ 	.word	0x00000000


	//----- nvinfo : EIATTR_MIN_STACK_SIZE
	.align		4
.L_43:
        /*0060*/ 	.byte	0x04, 0x12
        /*0062*/ 	.short	(.L_45 - .L_44)
	.align		4
.L_44:
        /*0064*/ 	.word	index@(_Z28gemm_half_q_half_gptq_kernelILi4ELb0ELb0EEvPK6__halfPKjS4_S2_PS0_iiiiiPKtibS2_i)
        /*0068*/ 	.word	0x00000000


	//----- nvinfo : EIATTR_MIN_STACK_SIZE
	.align		4
.L_45:
        /*006c*/ 	.byte	0x04, 0x12
        /*006e*/ 	.short	(.L_47 - .L_46)
	.align		4
.L_46:
        /*0070*/ 	.word	index@(_Z28gemm_half_q_half_gptq_kernelILi3ELb0ELb0EEvPK6__halfPKjS4_S2_PS0_iiiiiPKtibS2_i)
        /*0074*/ 	.word	0x00000000


	//----- nvinfo : EIATTR_MIN_STACK_SIZE
	.align		4
.L_47:
        /*0078*/ 	.byte	0x04, 0x12
        /*007a*/ 	.short	(.L_49 - .L_48)
	.align		4
.L_48:
        /*007c*/ 	.word	index@(_Z28gemm_half_q_half_gptq_kernelILi2ELb0ELb0EEvPK6__halfPKjS4_S2_PS0_iiiiiPKtibS2_i)
        /*0080*/ 	.word	0x00000000


	//----- nvinfo : EIATTR_MIN_STACK_SIZE
	.align		4
.L_49:
        /*0084*/ 	.byte	0x04, 0x12
        /*0086*/ 	.short	(.L_51 - .L_50)
	.align		4
.L_50:
        /*0088*/ 	.word	index@(_Z28gemm_half_q_half_gptq_kernelILi1ELb0ELb0EEvPK6__halfPKjS4_S2_PS0_iiiiiPKtibS2_i)
        /*008c*/ 	.word	0x00000000
.L_51:


//--------------------- .nv.compat                --------------------------
	.section	.nv.compat,"",@"SHT_CUDA_COMPAT_INFO"
	.align	4
        /*0000*/ 	.byte	0x02, 0x09, 0x01, 0x00, 0x02, 0x02, 0x01, 0x00, 0x02, 0x05, 0x05, 0x00, 0x03, 0x07, 0x01, 0x01
        /*0010*/ 	.byte	0x02, 0x03, 0x00, 0x00, 0x02, 0x06, 0x01, 0x00, 0x04, 0x0b, 0x08, 0x00, 0x09, 0x00, 0x00, 0x00
        /*0020*/ 	.byte	0x00, 0x00, 0x00, 0x00


//--------------------- .nv.info._Z28gemm_half_q_half_gptq_kernelILi4ELb0ELb0EEvPK6__halfPKjS4_S2_PS0_iiiiiPKtibS2_i --------------------------
	.section	.nv.info._Z28gemm_half_q_half_gptq_kernelILi4ELb0ELb0EEvPK6__halfPKjS4_S2_PS0_iiiiiPKtibS2_i,"",@"SHT_CUDA_INFO"
	.sectionflags	@""
	.align	4


	//----- nvinfo : EIATTR_CUDA_API_VERSION
	.align		4
        /*0000*/ 	.byte	0x04, 0x37
        /*0002*/ 	.short	(.L_53 - .L_52)
.L_52:
        /*0004*/ 	.word	0x00000082


	//----- nvinfo : EIATTR_KPARAM_INFO
	.align		4
.L_53:
        /*0008*/ 	.byte	0x04, 0x17
        /*000a*/ 	.short	(.L_55 - .L_54)
.L_54:
        /*000c*/ 	.word	0x00000000
        /*0010*/ 	.short	0x000e
        /*0012*/ 	.short	0x0058
        /*0014*/ 	.byte	0x00, 0xf0, 0x11, 0x00


	//----- nvinfo : EIATTR_KPARAM_INFO
	.align		4
.L_55:
        /*0018*/ 	.byte	0x04, 0x17
        /*001a*/ 	.short	(.L_57 - .L_56)
.L_56:
        /*001c*/ 	.word	0x00000000
        /*0020*/ 	.short	0x000d
        /*0022*/ 	.short	0x0050
        /*0024*/ 	.byte	0x00, 0xf5, 0x21, 0x00


	//----- nvinfo : EIATTR_KPARAM_INFO
	.align		4
.L_57:
        /*0028*/ 	.byte	0x04, 0x17
        /*002a*/ 	.short	(.L_59 - .L_58)
.L_58:
        /*002c*/ 	.word	0x00000000
        /*0030*/ 	.short	0x000c
        /*0032*/ 	.short	0x004c
        /*0034*/ 	.byte	0x00, 0xf0, 0x05, 0x00


	//----- nvinfo : EIATTR_KPARAM_INFO
	.align		4
.L_59:
        /*0038*/ 	.byte	0x04, 0x17
        /*003a*/ 	.short	(.L_61 - .L_60)
.L_60:
        /*003c*/ 	.word	0x00000000
        /*0040*/ 	.short	0x000b
        /*0042*/ 	.short	0x0048
        /*0044*/ 	.byte	0x00, 0xf0, 0x11, 0x00


	//----- nvinfo : EIATTR_KPARAM_INFO
	.align		4
.L_61:
        /*0048*/ 	.byte	0x04, 0x17
        /*004a*/ 	.short	(.L_63 - .L_62)
.L_62:
        /*004c*/ 	.word	0x00000000
        /*0050*/ 	.short	0x000a
        /*0052*/ 	.short	0x0040
        /*0054*/ 	.byte	0x00, 0xf5, 0x21, 0x00


	//----- nvinfo : EIATTR_KPARAM_INFO
	.align		4
.L_63:
        /*0058*/ 	.byte	0x04, 0x17
        /*005a*/ 	.short	(.L_65 - .L_64)
.L_64:
        /*005c*/ 	.word	0x00000000
        /*0060*/ 	.short	0x0009
        /*0062*/ 	.short	0x0038
        /*0064*/ 	.byte	0x00, 0xf0, 0x11, 0x00


	//----- nvinfo : EIATTR_KPARAM_INFO
	.align		4
.L_65:
        /*0068*/ 	.byte	0x04, 0x17
        /*006a*/ 	.short	(.L_67 - .L_66)
.L_66:
        /*006c*/ 	.word	0x00000000
        /*0070*/ 	.short	0x0008
        /*0072*/ 	.short	0x0034
        /*0074*/ 	.byte	0x00, 0xf0, 0x11, 0x00


	//----- nvinfo : EIATTR_KPARAM_INFO
	.align		4
.L_67:
        /*0078*/ 	.byte	0x04, 0x17
        /*007a*/ 	.short	(.L_69 - .L_68)
.L_68:
        /*007c*/ 	.word	0x00000000
        /*0080*/ 	.short	0x0007
        /*0082*/ 	.short	0x0030
        /*0084*/ 	.byte	0x00, 0xf0, 0x11, 0x00


	//----- nvinfo : EIATTR_KPARAM_INFO
	.align		4
.L_69:
        /*0088*/ 	.byte	0x04, 0x17
        /*008a*/ 	.short	(.L_71 - .L_70)
.L_70:
        /*008c*/ 	.word	0x00000000
        /*0090*/ 	.short	0x0006
        /*0092*/ 	.short	0x002c
        /*0094*/ 	.byte	0x00, 0xf0, 0x11, 0x00


	//----- nvinfo : EIATTR_KPARAM_INFO
	.align		4
.L_71:
        /*0098*/ 	.byte	0x04, 0x17
        /*009a*/ 	.short	(.L_73 - .L_72)
.L_72:
        /*009c*/ 	.word	0x00000000
        /*00a0*/ 	.short	0x0005
        /*00a2*/ 	.short	0x0028
        /*00a4*/ 	.byte	0x00, 0xf0, 0x11, 0x00


	//----- nvinfo : EIATTR_KPARAM_INFO
	.align		4
.L_73:
        /*00a8*/ 	.byte	0x04, 0x17
        /*00aa*/ 	.short	(.L_75 - .L_74)
.L_74:
        /*00ac*/ 	.word	0x00000000
        /*00b0*/ 	.short	0x0004
        /*00b2*/ 	.short	0x0020
        /*00b4*/ 	.byte	0x00, 0xf5, 0x21, 0x00


	//----- nvinfo : EIATTR_KPARAM_INFO
	.align		4
.L_75:
        /*00b8*/ 	.byte	0x04, 0x17
        /*00ba*/ 	.short	(.L_77 - .L_76)
.L_76:
        /*00bc*/ 	.word	0x00000000
        /*00c0*/ 	.short	0x0003
        /*00c2*/ 	.short	0x0018
        /*00c4*/ 	.byte	0x00, 0xf5, 0x21, 0x00


	//----- nvinfo : EIATTR_KPARAM_INFO
	.align		4
.L_77:
        /*00c8*/ 	.byte	0x04, 0x17
        /*00ca*/ 	.short	(.L_79 - .L_78)
.L_78:
        /*00cc*/ 	.word	0x00000000
        /*00d0*/ 	.short	0x0002
        /*00d2*/ 	.short	0x0010
        /*00d4*/ 	.byte	0x00, 0xf5, 0x21, 0x00


	//----- nvinfo : EIATTR_KPARAM_INFO
	.align		4
.L_79:
        /*00d8*/ 	.byte	0x04, 0x17
        /*00da*/ 	.short	(.L_81 - .L_80)
.L_80:
        /*00dc*/ 	.word	0x00000000
        /*00e0*/ 	.short	0x0001
        /*00e2*/ 	.short	0x0008
        /*00e4*/ 	.byte	0x00, 0xf5, 0x21, 0x00


	//----- nvinfo : EIATTR_KPARAM_INFO
	.align		4
.L_81:
        /*00e8*/ 	.byte	0x04, 0x17
        /*00ea*/ 	.short	(.L_83 - .L_82)
.L_82:
        /*00ec*/ 	.word	0x00000000
        /*00f0*/ 	.short	0x0000
        /*00f2*/ 	.short	0x0000
        /*00f4*/ 	.byte	0x00, 0xf5, 0x21, 0x00


	//----- nvinfo : EIATTR_SPARSE_MMA_MASK
	.align		4
.L_83:
        /*00f8*/ 	.byte	0x03, 0x50
        /*00fa*/ 	.short	0x0000


	//----- nvinfo : EIATTR_MAXREG_COUNT
	.align		4
        /*00fc*/ 	.byte	0x03, 0x1b
        /*00fe*/ 	.short	0x00ff


	//----- nvinfo : EIATTR_NUM_BARRIERS
	.align		4
        /*0100*/ 	.byte	0x02, 0x4c
        /*0102*/ 	.byte	0x01
	.zero		1


	//----- nvinfo : EIATTR_MERCURY_ISA_VERSION
	.align		4
        /*0104*/ 	.byte	0x03, 0x5f
        /*0106*/ 	.short	0x0101


	//----- nvinfo : EIATTR_VRC_CTA_INIT_COUNT
	.align		4
        /*0108*/ 	.byte	0x02, 0x4a
	.zero		1
	.zero		1


	//----- nvinfo : EIATTR_EXIT_INSTR_OFFSETS
	.align		4
        /*010c*/ 	.byte	0x04, 0x1c
        /*010e*/ 	.short	(.L_85 - .L_84)


	//   ....[0]....
.L_84:
        /*0110*/ 	.word	0x00000cd0


	//   ....[1]....
        /*0114*/ 	.word	0x00003fb0


	//   ....[2]....
        /*0118*/ 	.word	0x000042e0


	//   ....[3]....
        /*011c*/ 	.word	0x000045b0


	//   ....[4]....
        /*0120*/ 	.word	0x00004880


	//   ....[5]....
        /*0124*/ 	.word	0x00004a30


	//   ....[6]....
        /*0128*/ 	.word	0x00004ad0


	//   ....[7]....
        /*012c*/ 	.word	0x00004b10


	//----- nvinfo : EIATTR_CRS_STACK_SIZE
	.align		4
.L_85:
        /*0130*/ 	.byte	0x04, 0x1e
        /*0132*/ 	.short	(.L_87 - .L_86)
.L_86:
        /*0134*/ 	.word	0x00000000


	//----- nvinfo : EIATTR_CBANK_PARAM_SIZE
	.align		4
.L_87:
        /*0138*/ 	.byte	0x03, 0x19
        /*013a*/ 	.short	0x005c


	//----- nvinfo : EIATTR_PARAM_CBANK
	.align		4
        /*013c*/ 	.byte	0x04, 0x0a
        /*013e*/ 	.short	(.L_89 - .L_88)
	.align		4
.L_88:
        /*0140*/ 	.word	index@(.nv.constant0._Z28gemm_half_q_half_gptq_kernelILi4ELb0ELb0EEvPK6__halfPKjS4_S2_PS0_iiiiiPKtibS2_i)
        /*0144*/ 	.short	0x0380
        /*0146*/ 	.short	0x005c


	//----- nvinfo : EIATTR_SW_WAR
	.align		4
.L_89:
        /*0148*/ 	.byte	0x04, 0x36
        /*014a*/ 	.short	(.L_91 - .L_90)
.L_90:
        /*014c*/ 	.word	0x00000008
.L_91:


//--------------------- .nv.info._Z28gemm_half_q_half_gptq_kernelILi3ELb0ELb0EEvPK6__halfPKjS4_S2_PS0_iiiiiPKtibS2_i --------------------------
	.section	.nv.info._Z28gemm_half_q_half_gptq_kernelILi3ELb0ELb0EEvPK6__halfPKjS4_S2_PS0_iiiiiPKtibS2_i,"",@"SHT_CUDA_INFO"
	.sectionflags	@""
	.align	4


	//----- nvinfo : EIATTR_CUDA_API_VERSION
	.align		4
        /*0000*/ 	.byte	0x04, 0x37
        /*0002*/ 	.short	(.L_93 - .L_92)
.L_92:
        /*0004*/ 	.word	0x00000082


	//----- nvinfo : EIATTR_KPARAM_INFO
	.align		4
.L_93:
        /*0008*/ 	.byte	0x04, 0x17
        /*000a*/ 	.short	(.L_95 - .L_94)
.L_94:
        /*000c*/ 	.word	0x00000000
        /*0010*/ 	.short	0x000e
        /*0012*/ 	.short	0x0058
        /*0014*/ 	.byte	0x00, 0xf0, 0x11, 0x00


	//----- nvinfo : EIATTR_KPARAM_INFO
	.align		4
.L_95:
        /*0018*/ 	.byte	0x04, 0x17
        /*001a*/ 	.short	(.L_97 - .L_96)
.L_96:
        /*001c*/ 	.word	0x00000000
        /*0020*/ 	.short	0x000d
        /*0022*/ 	.short	0x0050
        /*0024*/ 	.byte	0x00, 0xf5, 0x21, 0x00


	//----- nvinfo : EIATTR_KPARAM_INFO
	.align		4
.L_97:
        /*0028*/ 	.byte	0x04, 0x17
        /*002a*/ 	.short	(.L_99 - .L_98)
.L_98:
        /*002c*/ 	.word	0x00000000
        /*0030*/ 	.short	0x000c
        /*0032*/ 	.short	0x004c
        /*0034*/ 	.byte	0x00, 0xf0, 0x05, 0x00


	//----- nvinfo : EIATTR_KPARAM_INFO
	.align		4
.L_99:
        /*0038*/ 	.byte	0x04, 0x17
        /*003a*/ 	.short	(.L_101 - .L_100)
.L_100:
        /*003c*/ 	.word	0x00000000
        /*0040*/ 	.short	0x000b
        /*0042*/ 	.short	0x0048
        /*0044*/ 	.byte	0x00, 0xf0, 0x11, 0x00


	//----- nvinfo : EIATTR_KPARAM_INFO
	.align		4
.L_101:
        /*0048*/ 	.byte	0x04, 0x17
        /*004a*/ 	.short	(.L_103 - .L_102)
.L_102:
        /*004c*/ 	.word	0x00000000
        /*0050*/ 	.short	0x000a
        /*0052*/ 	.short	0x0040
        /*0054*/ 	.byte	0x00, 0xf5, 0x21, 0x00


	//----- nvinfo : EIATTR_KPARAM_INFO
	.align		4
.L_103:
        /*0058*/ 	.byte	0x04, 0x17
        /*005a*/ 	.short	(.L_105 - .L_104)
.L_104:
        /*005c*/ 	.word	0x00000000
        /*0060*/ 	.short	0x0009
        /*0062*/ 	.short	0x0038
        /*0064*/ 	.byte	0x00, 0xf0, 0x11, 0x00


	//----- nvinfo : EIATTR_KPARAM_INFO
	.align		4
.L_105:
        /*0068*/ 	.byte	0x04, 0x17
        /*006a*/ 	.short	(.L_107 - .L_106)
.L_106:
        /*006c*/ 	.word	0x00000000
        /*0070*/ 	.short	0x0008
        /*0072*/ 	.short	0x0034
        /*0074*/ 	.byte	0x00, 0xf0, 0x11, 0x00


	//----- nvinfo : EIATTR_KPARAM_INFO
	.align		4
.L_107:
        /*0078*/ 	.byte	0x04, 0x17
        /*007a*/ 	.short	(.L_109 - .L_108)
.L_108:
        /*007c*/ 	.word	0x00000000
        /*0080*/ 	.short	0x0007
        /*0082*/ 	.short	0x0030
        /*0084*/ 	.byte	0x00, 0xf0, 0x11, 0x00


	//----- nvinfo : EIATTR_KPARAM_INFO
	.align		4
.L_109:
        /*0088*/ 	.byte	0x04, 0x17
        /*008a*/ 	.short	(.L_111 - .L_110)
.L_110:
        /*008c*/ 	.word	0x00000000
        /*0090*/ 	.short	0x0006
        /*0092*/ 	.short	0x002c
        /*0094*/ 	.byte	0x00, 0xf0, 0x11, 0x00


	//----- nvinfo : EIATTR_KPARAM_INFO
	.align		4
.L_111:
        /*0098*/ 	.byte	0x04, 0x17
        /*009a*/ 	.short	(.L_113 - .L_112)
.L_112:
        /*009c*/ 	.word	0x00000000
        /*00a0*/ 	.short	0x0005
        /*00a2*/ 	.short	0x0028
        /*00a4*/ 	.byte	0x00, 0xf0, 0x11, 0x00


	//----- nvinfo : EIATTR_KPARAM_INFO
	.align		4
.L_113:
        /*00a8*/ 	.byte	0x04, 0x17
        /*00aa*/ 	.short	(.L_115 - .L_114)
.L_114:
        /*00ac*/ 	.word	0x00000000
        /*00b0*/ 	.short	0x0004
        /*00b2*/ 	.short	0x0020
        /*00b4*/ 	.byte	0x00, 0xf5, 0x21, 0x00


	//----- nvinfo : EIATTR_KPARAM_INFO
	.align		4
.L_115:
        /*00b8*/ 	.byte	0x04, 0x17
        /*00ba*/ 	.short	(.L_117 - .L_116)
.L_116:
        /*00bc*/ 	.word	0x00000000
        /*00c0*/ 	.short	0x0003
        /*00c2*/ 	.short	0x0018
        /*00c4*/ 	.byte	0x00, 0xf5, 0x21, 0x00


	//----- nvinfo : EIATTR_KPARAM_INFO
	.align		4
.L_117:
        /*00c8*/ 	.byte	0x04, 0x17
        /*00ca*/ 	.short	(.L_119 - .L_118)
.L_118:
        /*00cc*/ 	.word	0x00000000
        /*00d0*/ 	.short	0x0002
        /*00d2*/ 	.short	0x0010
        /*00d4*/ 	.byte	0x00, 0xf5, 0x21, 0x00


	//----- nvinfo : EIATTR_KPARAM_INFO
	.align		4
.L_119:
        /*00d8*/ 	.byte	0x04, 0x17
        /*00da*/ 	.short	(.L_121 - .L_120)
.L_120:
        /*00dc*/ 	.word	0x00000000
        /*00e0*/ 	.short	0x0001
        /*00e2*/ 	.short	0x0008
        /*00e4*/ 	.byte	0x00, 0xf5, 0x21, 0x00


	//----- nvinfo : EIATTR_KPARAM_INFO
	.align		4
.L_121:
        /*00e8*/ 	.byte	0x04, 0x17
        /*00ea*/ 	.short	(.L_123 - .L_122)
.L_122:
        /*00ec*/ 	.word	0x00000000
        /*00f0*/ 	.short	0x0000
        /*00f2*/ 	.short	0x0000
        /*00f4*/ 	.byte	0x00, 0xf5, 0x21, 0x00


	//----- nvinfo : EIATTR_SPARSE_MMA_MASK
	.align		4
.L_123:
        /*00f8*/ 	.byte	0x03, 0x50
        /*00fa*/ 	.short	0x0000


	//----- nvinfo : EIATTR_MAXREG_COUNT
	.align		4
        /*00fc*/ 	.byte	0x03, 0x1b
        /*00fe*/ 	.short	0x00ff


	//----- nvinfo : EIATTR_NUM_BARRIERS
	.align		4
        /*0100*/ 	.byte	0x02, 0x4c
        /*0102*/ 	.byte	0x01
	.zero		1


	//----- nvinfo : EIATTR_MERCURY_ISA_VERSION
	.align		4
        /*0104*/ 	.byte	0x03, 0x5f
        /*0106*/ 	.short	0x0101


	//----- nvinfo : EIATTR_VRC_CTA_INIT_COUNT
	.align		4
        /*0108*/ 	.byte	0x02, 0x4a
	.zero		1
	.zero		1


	//----- nvinfo : EIATTR_EXIT_INSTR_OFFSETS
	.align		4
        /*010c*/ 	.byte	0x04, 0x1c
        /*010e*/ 	.short	(.L_125 - .L_124)


	//   ....[0]....
.L_124:
        /*0110*/ 	.word	0x00000ce0


	//   ....[1]....
        /*0114*/ 	.word	0x000039a0


	//   ....[2]....
        /*0118*/ 	.word	0x00003c90


	//   ....[3]....
        /*011c*/ 	.word	0x00003f60


	//   ....[4]....
        /*0120*/ 	.word	0x00004110


	//   ....[5]....
        /*0124*/ 	.word	0x000041b0


	//   ....[6]....
        /*0128*/ 	.word	0x000041f0


	//----- nvinfo : EIATTR_CRS_STACK_SIZE
	.align		4
.L_125:
        /*012c*/ 	.byte	0x04, 0x1e
        /*012e*/ 	.short	(.L_127 - .L_126)
.L_126:
        /*0130*/ 	.word	0x00000000


	//----- nvinfo : EIATTR_CBANK_PARAM_SIZE
	.align		4
.L_127:
        /*0134*/ 	.byte	0x03, 0x19
        /*0136*/ 	.short	0x005c


	//----- nvinfo : EIATTR_PARAM_CBANK
	.align		4
        /*0138*/ 	.byte	0x04, 0x0a
        /*013a*/ 	.short	(.L_129 - .L_128)
	.align		4
.L_128:
        /*013c*/ 	.word	index@(.nv.constant0._Z28gemm_half_q_half_gptq_kernelILi3ELb0ELb0EEvPK6__halfPKjS4_S2_PS0_iiiiiPKtibS2_i)
        /*0140*/ 	.short	0x0380
        /*0142*/ 	.short	0x005c


	//----- nvinfo : EIATTR_SW_WAR
	.align		4
.L_129:
        /*0144*/ 	.byte	0x04, 0x36
        /*0146*/ 	.short	(.L_131 - .L_130)
.L_130:
        /*0148*/ 	.word	0x00000008
.L_131:


//--------------------- .nv.info._Z28gemm_half_q_half_gptq_kernelILi2ELb0ELb0EEvPK6__halfPKjS4_S2_PS0_iiiiiPKtibS2_i --------------------------
	.section	.nv.info._Z28gemm_half_q_half_gptq_kernelILi2ELb0ELb0EEvPK6__halfPKjS4_S2_PS0_iiiiiPKtibS2_i,"",@"SHT_CUDA_INFO"
	.sectionflags	@""
	.align	4


	//----- nvinfo : EIATTR_CUDA_API_VERSION
	.align		4
        /*0000*/ 	.byte	0x04, 0x37
        /*0002*/ 	.short	(.L_133 - .L_132)
.L_132:
        /*0004*/ 	.word	0x00000082


	//----- nvinfo : EIATTR_KPARAM_INFO
	.align		4
.L_133:
        /*0008*/ 	.byte	0x04, 0x17
        /*000a*/ 	.short	(.L_135 - .L_134)
.L_134:
        /*000c*/ 	.word	0x00000000
        /*0010*/ 	.short	0x000e
        /*0012*/ 	.short	0x0058
        /*0014*/ 	.byte	0x00, 0xf0, 0x11, 0x00


	//----- nvinfo : EIATTR_KPARAM_INFO
	.align		4
.L_135:
        /*0018*/ 	.byte	0x04, 0x17
        /*001a*/ 	.short	(.L_137 - .L_136)
.L_136:
        /*001c*/ 	.word	0x00000000
        /*0020*/ 	.short	0x000d
        /*0022*/ 	.short	0x0050
        /*0024*/ 	.byte	0x00, 0xf5, 0x21, 0x00


	//----- nvinfo : EIATTR_KPARAM_INFO
	.align		4
.L_137:
        /*0028*/ 	.byte	0x04, 0x17
        /*002a*/ 	.short	(.L_139 - .L_138)
.L_138:
        /*002c*/ 	.word	0x00000000
        /*0030*/ 	.short	0x000c
        /*0032*/ 	.short	0x004c
        /*0034*/ 	.byte	0x00, 0xf0, 0x05, 0x00


	//----- nvinfo : EIATTR_KPARAM_INFO
	.align		4
.L_139:
        /*0038*/ 	.byte	0x04, 0x17
        /*003a*/ 	.short	(.L_141 - .L_140)
.L_140:
        /*003c*/ 	.word	0x00000000
        /*0040*/ 	.short	0x000b
        /*0042*/ 	.short	0x0048
        /*0044*/ 	.byte	0x00, 0xf0, 0x11, 0x00


	//----- nvinfo : EIATTR_KPARAM_INFO
	.align		4
.L_141:
        /*0048*/ 	.byte	0x04, 0x17
        /*004a*/ 	.short	(.L_143 - .L_142)
.L_142:
        /*004c*/ 	.word	0x00000000
        /*0050*/ 	.short	0x000a
        /*0052*/ 	.short	0x0040
        /*0054*/ 	.byte	0x00, 0xf5, 0x21, 0x00


	//----- nvinfo : EIATTR_KPARAM_INFO
	.align		4
.L_143:
        /*0058*/ 	.byte	0x04, 0x17
        /*005a*/ 	.short	(.L_145 - .L_144)
.L_144:
        /*005c*/ 	.word	0x00000000
        /*0060*/ 	.short	0x0009
        /*0062*/ 	.short	0x0038
        /*0064*/ 	.byte	0x00, 0xf0, 0x11, 0x00


	//----- nvinfo : EIATTR_KPARAM_INFO
	.align		4
.L_145:
        /*0068*/ 	.byte	0x04, 0x17
        /*006a*/ 	.short	(.L_147 - .L_146)
.L_146:
        /*006c*/ 	.word	0x00000000
        /*0070*/ 	.short	0x0008
        /*0072*/ 	.short	0x0034
        /*0074*/ 	.byte	0x00, 0xf0, 0x11, 0x00


	//----- nvinfo : EIATTR_KPARAM_INFO
	.align		4
.L_147:
        /*0078*/ 	.byte	0x04, 0x17
        /*007a*/ 	.short	(.L_149 - .L_148)
.L_148:
        /*007c*/ 	.word	0x00000000
        /*0080*/ 	.short	0x0007
        /*0082*/ 	.short	0x0030
        /*0084*/ 	.byte	0x00, 0xf0, 0x11, 0x00


	//----- nvinfo : EIATTR_KPARAM_INFO
	.align		4
.L_149:
        /*0088*/ 	.byte	0x04, 0x17
        /*008a*/ 	.short	(.L_151 - .L_150)
.L_150:
        /*008c*/ 	.word	0x00000000
        /*0090*/ 	.short	0x0006
        /*0092*/ 	.short	0x002c
        /*0094*/ 	.byte	0x00, 0xf0, 0x11, 0x00


	//----- nvinfo : EIATTR_KPARAM_INFO
	.align		4
.L_151:
        /*0098*/ 	.byte	0x04, 0x17
        /*009a*/ 	.short	(.L_153 - .L_152)
.L_152:
        /*009c*/ 	.word	0x00000000
        /*00a0*/ 	.short	0x0005
        /*00a2*/ 	.short	0x0028
        /*00a4*/ 	.byte	0x00, 0xf0, 0x11, 0x00


	//----- nvinfo : EIATTR_KPARAM_INFO
	.align		4
.L_153:
        /*00a8*/ 	.byte	0x04, 0x17
        /*00aa*/ 	.short	(.L_155 - .L_154)
.L_154:
        /*00ac*/ 	.word	0x00000000
        /*00b0*/ 	.short	0x0004
        /*00b2*/ 	.short	0x0020
        /*00b4*/ 	.byte	0x00, 0xf5, 0x21, 0x00


	//----- nvinfo : EIATTR_KPARAM_INFO
	.align		4
.L_155:
        /*00b8*/ 	.byte	0x04, 0x17
        /*00ba*/ 	.short	(.L_157 - .L_156)
.L_156:
        /*00bc*/ 	.word	0x00000000
        /*00c0*/ 	.short	0x0003
        /*00c2*/ 	.short	0x0018
        /*00c4*/ 	.byte	0x00, 0xf5, 0x21, 0x00


	//----- nvinfo : EIATTR_KPARAM_INFO
	.align		4
.L_157:
        /*00c8*/ 	.byte	0x04, 0x17
        /*00ca*/ 	.short	(.L_159 - .L_158)
.L_158:
        /*00cc*/ 	.word	0x00000000
        /*00d0*/ 	.short	0x0002
        /*00d2*/ 	.short	0x0010
        /*00d4*/ 	.byte	0x00, 0xf5, 0x21, 0x00


	//----- nvinfo : EIATTR_KPARAM_INFO
	.align		4
.L_159:
        /*00d8*/ 	.byte	0x04, 0x17
        /*00da*/ 	.short	(.L_161 - .L_160)
.L_160:
        /*00dc*/ 	.word	0x00000000
        /*00e0*/ 	.short	0x0001
        /*00e2*/ 	.short	0x0008
        /*00e4*/ 	.byte	0x00, 0xf5, 0x21, 0x00


	//----- nvinfo : EIATTR_KPARAM_INFO
	.align		4
.L_161:
        /*00e8*/ 	.byte	0x04, 0x17
        /*00ea*/ 	.short	(.L_163 - .L_162)
.L_162:
        /*00ec*/ 	.word	0x00000000
        /*00f0*/ 	.short	0x0000
        /*00f2*/ 	.short	0x0000
        /*00f4*/ 	.byte	0x00, 0xf5, 0x21, 0x00


	//----- nvinfo : EIATTR_SPARSE_MMA_MASK
	.align		4
.L_163:
        /*00f8*/ 	.byte	0x03, 0x50
        /*00fa*/ 	.short	0x0000


	//----- nvinfo : EIATTR_MAXREG_COUNT
	.align		4
        /*00fc*/ 	.byte	0x03, 0x1b
        /*00fe*/ 	.short	0x00ff


	//----- nvinfo : EIATTR_NUM_BARRIERS
	.align		4
        /*0100*/ 	.byte	0x02, 0x4c
        /*0102*/ 	.byte	0x01
	.zero		1


	//----- nvinfo : EIATTR_MERCURY_ISA_VERSION
	.align		4
        /*0104*/ 	.byte	0x03, 0x5f
        /*0106*/ 	.short	0x0101


	//----- nvinfo : EIATTR_VRC_CTA_INIT_COUNT
	.align		4
        /*0108*/ 	.byte	0x02, 0x4a
	.zero		1
	.zero		1


	//----- nvinfo : EIATTR_EXIT_INSTR_OFFSETS
	.align		4
        /*010c*/ 	.byte	0x04, 0x1c
        /*010e*/ 	.short	(.L_165 - .L_164)


	//   ....[0]....
.L_164:
        /*0110*/ 	.word	0x00000ce0


	//   ....[1]....
        /*0114*/ 	.word	0x000033d0


	//   ....[2]....
        /*0118*/ 	.word	0x000036c0


	//   ....[3]....
        /*011c*/ 	.word	0x00003870


	//   ....[4]....
        /*0120*/ 	.word	0x00003910


	//   ....[5]....
        /*0124*/ 	.word	0x00003950


	//----- nvinfo : EIATTR_CRS_STACK_SIZE
	.align		4
.L_165:
        /*0128*/ 	.byte	0x04, 0x1e
        /*012a*/ 	.short	(.L_167 - .L_166)
.L_166:
        /*012c*/ 	.word	0x00000000


	//----- nvinfo : EIATTR_CBANK_PARAM_SIZE
	.align		4
.L_167:
        /*0130*/ 	.byte	0x03, 0x19
        /*0132*/ 	.short	0x005c


	//----- nvinfo : EIATTR_PARAM_CBANK
	.align		4
        /*0134*/ 	.byte	0x04, 0x0a
        /*0136*/ 	.short	(.L_169 - .L_168)
	.align		4
.L_168:
        /*0138*/ 	.word	index@(.nv.constant0._Z28gemm_half_q_half_gptq_kernelILi2ELb0ELb0EEvPK6__halfPKjS4_S2_PS0_iiiiiPKtibS2_i)
        /*013c*/ 	.short	0x0380
        /*013e*/ 	.short	0x005c


	//----- nvinfo : EIATTR_SW_WAR
	.align		4
.L_169:
        /*0140*/ 	.byte	0x04, 0x36
        /*0142*/ 	.short	(.L_171 - .L_170)
.L_170:
        /*0144*/ 	.word	0x00000008
.L_171:


//--------------------- .nv.info._Z28gemm_half_q_half_gptq_kernelILi1ELb0ELb0EEvPK6__halfPKjS4_S2_PS0_iiiiiPKtibS2_i --------------------------
	.section	.nv.info._Z28gemm_half_q_half_gptq_kernelILi1ELb0ELb0EEvPK6__halfPKjS4_S2_PS0_iiiiiPKtibS2_i,"",@"SHT_CUDA_INFO"
	.sectionflags	@""
	.align	4


	//----- nvinfo : EIATTR_CUDA_API_VERSION
	.align		4
        /*0000*/ 	.byte	0x04, 0x37
        /*0002*/ 	.short	(.L_173 - .L_172)
.L_172:
        /*0004*/ 	.word	0x00000082


	//----- nvinfo : EIATTR_KPARAM_INFO
	.align		4
.L_173:
        /*0008*/ 	.byte	0x04, 0x17
        /*000a*/ 	.short	(.L_175 - .L_174)
.L_174:
        /*000c*/ 	.word	0x00000000
        /*0010*/ 	.short	0x000e
        /*0012*/ 	.short	0x0058
        /*0014*/ 	.byte	0x00, 0xf0, 0x11, 0x00


	//----- nvinfo : EIATTR_KPARAM_INFO
	.align		4
.L_175:
        /*0018*/ 	.byte	0x04, 0x17
        /*001a*/ 	.short	(.L_177 - .L_176)
.L_176:
        /*001c*/ 	.word	0x00000000
        /*0020*/ 	.short	0x000d
        /*0022*/ 	.short	0x0050
        /*0024*/ 	.byte	0x00, 0xf5, 0x21, 0x00


	//----- nvinfo : EIATTR_KPARAM_INFO
	.align		4
.L_177:
        /*0028*/ 	.byte	0x04, 0x17
        /*002a*/ 	.short	(.L_179 - .L_178)
.L_178:
        /*002c*/ 	.word	0x00000000
        /*0030*/ 	.short	0x000c
        /*0032*/ 	.short	0x004c
        /*0034*/ 	.byte	0x00, 0xf0, 0x05, 0x00


	//----- nvinfo : EIATTR_KPARAM_INFO
	.align		4
.L_179:
        /*0038*/ 	.byte	0x04, 0x17
        /*003a*/ 	.short	(.L_181 - .L_180)
.L_180:
        /*003c*/ 	.word	0x00000000
        /*0040*/ 	.short	0x000b
        /*0042*/ 	.short	0x0048
        /*0044*/ 	.byte	0x00, 0xf0, 0x11, 0x00


	//----- nvinfo : EIATTR_KPARAM_INFO
	.align		4
.L_181:
        /*0048*/ 	.byte	0x04, 0x17
        /*004a*/ 	.short	(.L_183 - .L_182)
.L_182:
        /*004c*/ 	.word	0x00000000
        /*0050*/ 	.short	0x000a
        /*0052*/ 	.short	0x0040
        /*0054*/ 	.byte	0x00, 0xf5, 0x21, 0x00


	//----- nvinfo : EIATTR_KPARAM_INFO
	.align		4
.L_183:
        /*0058*/ 	.byte	0x04, 0x17
        /*005a*/ 	.short	(.L_185 - .L_184)
.L_184:
        /*005c*/ 	.word	0x00000000
        /*0060*/ 	.short	0x0009
        /*0062*/ 	.short	0x0038
        /*0064*/ 	.byte	0x00, 0xf0, 0x11, 0x00


	//----- nvinfo : EIATTR_KPARAM_INFO
	.align		4
.L_185:
        /*0068*/ 	.byte	0x04, 0x17
        /*006a*/ 	.short	(.L_187 - .L_186)
.L_186:
        /*006c*/ 	.word	0x00000000
        /*0070*/ 	.short	0x0008
        /*0072*/ 	.short	0x0034
        /*0074*/ 	.byte	0x00, 0xf0, 0x11, 0x00


	//----- nvinfo : EIATTR_KPARAM_INFO
	.align		4
.L_187:
        /*0078*/ 	.byte	0x04, 0x17
        /*007a*/ 	.short	(.L_189 - .L_188)
.L_188:
        /*007c*/ 	.word	0x00000000
        /*0080*/ 	.short	0x0007
        /*0082*/ 	.short	0x0030
        /*0084*/ 	.byte	0x00, 0xf0, 0x11, 0x00


	//----- nvinfo : EIATTR_KPARAM_INFO
	.align		4
.L_189:
        /*0088*/ 	.byte	0x04, 0x17
        /*008a*/ 	.short	(.L_191 - .L_190)
.L_190:
        /*008c*/ 	.word	0x00000000
        /*0090*/ 	.short	0x0006
        /*0092*/ 	.short	0x002c
        /*0094*/ 	.byte	0x00, 0xf0, 0x11, 0x00


	//----- nvinfo : EIATTR_KPARAM_INFO
	.align		4
.L_191:
        /*0098*/ 	.byte	0x04, 0x17
        /*009a*/ 	.short	(.L_193 - .L_192)
.L_192:
        /*009c*/ 	.word	0x00000000
        /*00a0*/ 	.short	0x0005
        /*00a2*/ 	.short	0x0028
        /*00a4*/ 	.byte	0x00, 0xf0, 0x11, 0x00


	//----- nvinfo : EIATTR_KPARAM_INFO
	.align		4
.L_193:
        /*00a8*/ 	.byte	0x04, 0x17
        /*00aa*/ 	.short	(.L_195 - .L_194)
.L_194:
        /*00ac*/ 	.word	0x00000000
        /*00b0*/ 	.short	0x0004
        /*00b2*/ 	.short	0x0020
        /*00b4*/ 	.byte	0x00, 0xf5, 0x21, 0x00


	//----- nvinfo : EIATTR_KPARAM_INFO
	.align		4
.L_195:
        /*00b8*/ 	.byte	0x04, 0x17
        /*00ba*/ 	.short	(.L_197 - .L_196)
.L_196:
        /*00bc*/ 	.word	0x00000000
        /*00c0*/ 	.short	0x0003
        /*00c2*/ 	.short	0x0018
        /*00c4*/ 	.byte	0x00, 0xf5, 0x21, 0x00


	//----- nvinfo : EIATTR_KPARAM_INFO
	.align		4
.L_197:
        /*00c8*/ 	.byte	0x04, 0x17
        /*00ca*/ 	.short	(.L_199 - .L_198)
.L_198:
        /*00cc*/ 	.word	0x00000000
        /*00d0*/ 	.short	0x0002
        /*00d2*/ 	.short	0x0010
        /*00d4*/ 	.byte	0x00, 0xf5, 0x21, 0x00


	//----- nvinfo : EIATTR_KPARAM_INFO
	.align		4
.L_199:
        /*00d8*/ 	.byte	0x04, 0x17
        /*00da*/ 	.short	(.L_201 - .L_200)
.L_200:
        /*00dc*/ 	.word	0x00000000
        /*00e0*/ 	.short	0x0001
        /*00e2*/ 	.short	0x0008
        /*00e4*/ 	.byte	0x00, 0xf5, 0x21, 0x00


	//----- nvinfo : EIATTR_KPARAM_INFO
	.align		4
.L_201:
        /*00e8*/ 	.byte	0x04, 0x17
        /*00ea*/ 	.short	(.L_203 - .L_202)
.L_202:
        /*00ec*/ 	.word	0x00000000
        /*00f0*/ 	.short	0x0000
        /*00f2*/ 	.short	0x0000
        /*00f4*/ 	.byte	0x00, 0xf5, 0x21, 0x00


	//----- nvinfo : EIATTR_SPARSE_MMA_MASK
	.align		4
.L_203:
        /*00f8*/ 	.byte	0x03, 0x50
        /*00fa*/ 	.short	0x0000


	//----- nvinfo : EIATTR_MAXREG_COUNT
	.align		4
        /*00fc*/ 	.byte	0x03, 0x1b
        /*00fe*/ 	.short	0x00ff


	//----- nvinfo : EIATTR_NUM_BARRIERS
	.align		4
        /*0100*/ 	.byte	0x02, 0x4c
        /*0102*/ 	.byte	0x01
	.zero		1


	//----- nvinfo : EIATTR_MERCURY_ISA_VERSION
	.align		4
        /*0104*/ 	.byte	0x03, 0x5f
        /*0106*/ 	.short	0x0101


	//----- nvinfo : EIATTR_VRC_CTA_INIT_COUNT
	.align		4
        /*0108*/ 	.byte	0x02, 0x4a
	.zero		1
	.zero		1


	//----- nvinfo : EIATTR_EXIT_INSTR_OFFSETS
	.align		4
        /*010c*/ 	.byte	0x04, 0x1c
        /*010e*/ 	.short	(.L_205 - .L_204)


	//   ....[0]....
.L_204:
        /*0110*/ 	.word	0x00000280


	//   ....[1]....
        /*0114*/ 	.word	0x000021c0


	//   ....[2]....
        /*0118*/ 	.word	0x000023c0


	//   ....[3]....
        /*011c*/ 	.word	0x00002460


	//   ....[4]....
        /*0120*/ 	.word	0x000024a0


	//----- nvinfo : EIATTR_CRS_STACK_SIZE
	.align		4
.L_205:
        /*0124*/ 	.byte	0x04, 0x1e
        /*0126*/ 	.short	(.L_207 - .L_206)
.L_206:
        /*0128*/ 	.word	0x00000000


	//----- nvinfo : EIATTR_CBANK_PARAM_SIZE
	.align		4
.L_207:
        /*012c*/ 	.byte	0x03, 0x19
        /*012e*/ 	.short	0x005c


	//----- nvinfo : EIATTR_PARAM_CBANK
	.align		4
        /*0130*/ 	.byte	0x04, 0x0a
        /*0132*/ 	.short	(.L_209 - .L_208)
	.align		4
.L_208:
        /*0134*/ 	.word	index@(.nv.constant0._Z28gemm_half_q_half_gptq_kernelILi1ELb0ELb0EEvPK6__halfPKjS4_S2_PS0_iiiiiPKtibS2_i)
        /*0138*/ 	.short	0x0380
        /*013a*/ 	.short	0x005c


	//----- nvinfo : EIATTR_SW_WAR
	.align		4
.L_209:
        /*013c*/ 	.byte	0x04, 0x36
        /*013e*/ 	.short	(.L_211 - .L_210)
.L_210:
        /*0140*/ 	.word	0x00000008
.L_211:


//--------------------- .nv.callgraph             --------------------------
	.section	.nv.callgraph,"",@"SHT_CUDA_CALLGRAPH"
	.align	4
	.sectionentsize	8
	.align		4
        /*0000*/ 	.word	0x00000000
	.align		4
        /*0004*/ 	.word	0xffffffff
	.align		4
        /*0008*/ 	.word	0x00000000
	.align		4
        /*000c*/ 	.word	0xfffffffe
	.align		4
        /*0010*/ 	.word	0x00000000
	.align		4
        /*0014*/ 	.word	0xfffffffd
	.align		4
        /*0018*/ 	.word	0x00000000
	.align		4
        /*001c*/ 	.word	0xfffffffc


//--------------------- .nv.constant4             --------------------------
	.section	.nv.constant4,"a",@progbits
	.align	8
	.align		8
.nv.constant4:
        /*0000*/ 	.dword	_ZN45_INTERNAL_73ab5138_14_unit_gptq_1_cu_beec7a664cuda3std3__45__cpo5beginE
	.align		8
        /*0008*/ 	.dword	_ZN45_INTERNAL_73ab5138_14_unit_gptq_1_cu_beec7a664cuda3std3__45__cpo3endE
	.align		8
        /*0010*/ 	.dword	_ZN45_INTERNAL_73ab5138_14_unit_gptq_1_cu_beec7a664cuda3std3__45__cpo6cbeginE
	.align		8
        /*0018*/ 	.dword	_ZN45_INTERNAL_73ab5138_14_unit_gptq_1_cu_beec7a664cuda3std3__45__cpo4cendE
	.align		8
        /*0020*/ 	.dword	_ZN45_INTERNAL_73ab5138_14_unit_gptq_1_cu_beec7a664cuda3std3__45__cpo6rbeginE
	.align		8
        /*0028*/ 	.dword	_ZN45_INTERNAL_73ab5138_14_unit_gptq_1_cu_beec7a664cuda3std3__45__cpo4rendE
	.align		8
        /*0030*/ 	.dword	_ZN45_INTERNAL_73ab5138_14_unit_gptq_1_cu_beec7a664cuda3std3__45__cpo7crbeginE
	.align		8
        /*0038*/ 	.dword	_ZN45_INTERNAL_73ab5138_14_unit_gptq_1_cu_beec7a664cuda3std3__45__cpo5crendE
	.align		8
        /*0040*/ 	.dword	_ZN45_INTERNAL_73ab5138_14_unit_gptq_1_cu_beec7a664cuda3std3__447_GLOBAL__N__73ab5138_14_unit_gptq_1_cu_beec7a666ignoreE
	.align		8
        /*0048*/ 	.dword	_ZN45_INTERNAL_73ab5138_14_unit_gptq_1_cu_beec7a664cuda3std3__419piecewise_constructE
	.align		8
        /*0050*/ 	.dword	_ZN45_INTERNAL_73ab5138_14_unit_gptq_1_cu_beec7a664cuda3std3__48in_placeE
	.align		8
        /*0058*/ 	.dword	_ZN45_INTERNAL_73ab5138_14_unit_gptq_1_cu_beec7a664cuda3std3__420unreachable_sentinelE
	.align		8
        /*0060*/ 	.dword	_ZN45_INTERNAL_73ab5138_14_unit_gptq_1_cu_beec7a664cuda3std6ranges3__45__cpo4swapE
	.align		8
        /*0068*/ 	.dword	_ZN45_INTERNAL_73ab5138_14_unit_gptq_1_cu_beec7a664cuda3std6ranges3__45__cpo9iter_moveE
	.align		8
        /*0070*/ 	.dword	_ZN45_INTERNAL_73ab5138_14_unit_gptq_1_cu_beec7a664cuda3std6ranges3__45__cpo5beginE
	.align		8
        /*0078*/ 	.dword	_ZN45_INTERNAL_73ab5138_14_unit_gptq_1_cu_beec7a664cuda3std6ranges3__45__cpo3endE
	.align		8
        /*0080*/ 	.dword	_ZN45_INTERNAL_73ab5138_14_unit_gptq_1_cu_beec7a664cuda3std6ranges3__45__cpo6cbeginE
	.align		8
        /*0088*/ 	.dword	_ZN45_INTERNAL_73ab5138_14_unit_gptq_1_cu_beec7a664cuda3std6ranges3__45__cpo4cendE
	.align		8
        /*0090*/ 	.dword	_ZN45_INTERNAL_73ab5138_14_unit_gptq_1_cu_beec7a664cuda3std6ranges3__45__cpo7advanceE
	.align		8
        /*0098*/ 	.dword	_ZN45_INTERNAL_73ab5138_14_unit_gptq_1_cu_beec7a664cuda3std6ranges3__45__cpo9iter_swapE
	.align		8
        /*00a0*/ 	.dword	_ZN45_INTERNAL_73ab5138_14_unit_gptq_1_cu_beec7a664cuda3std6ranges3__45__cpo4nextE
	.align		8
        /*00a8*/ 	.dword	_ZN45_INTERNAL_73ab5138_14_unit_gptq_1_cu_beec7a664cuda3std6ranges3__45__cpo4prevE
	.align		8
        /*00b0*/ 	.dword	_ZN45_INTERNAL_73ab5138_14_unit_gptq_1_cu_beec7a664cuda3std6ranges3__45__cpo4dataE
	.align		8
        /*00b8*/ 	.dword	_ZN45_INTERNAL_73ab5138_14_unit_gptq_1_cu_beec7a664cuda3std6ranges3__45__cpo5cdataE
	.align		8
        /*00c0*/ 	.dword	_ZN45_INTERNAL_73ab5138_14_unit_gptq_1_cu_beec7a664cuda3std6ranges3__45__cpo4sizeE
	.align		8
        /*00c8*/ 	.dword	_ZN45_INTERNAL_73ab5138_14_unit_gptq_1_cu_beec7a664cuda3std6ranges3__45__cpo5ssizeE
	.align		8
        /*00d0*/ 	.dword	_ZN45_INTERNAL_73ab5138_14_unit_gptq_1_cu_beec7a664cuda3std6ranges3__45__cpo8distanceE
	.align		8
        /*00d8*/ 	.dword	_ZN45_INTERNAL_73ab5138_14_unit_gptq_1_cu_beec7a666thrust24THRUST_300001_SM_1000_NS6system6detail10sequential3seqE


//--------------------- .text._Z28gemm_half_q_half_gptq_kernelILi4ELb0ELb0EEvPK6__halfPKjS4_S2_PS0_iiiiiPKtibS2_i --------------------------
	.section	.text._Z28gemm_half_q_half_gptq_kernelILi4ELb0ELb0EEvPK6__halfPKjS4_S2_PS0_iiiiiPKtibS2_i,"ax",@progbits
	.align	128
        .global         _Z28gemm_half_q_half_gptq_kernelILi4ELb0ELb0EEvPK6__halfPKjS4_S2_PS0_iiiiiPKtibS2_i
        .type           _Z28gemm_half_q_half_gptq_kernelILi4ELb0ELb0EEvPK6__halfPKjS4_S2_PS0_iiiiiPKtibS2_i,@function
        .size           _Z28gemm_half_q_half_gptq_kernelILi4ELb0ELb0EEvPK6__halfPKjS4_S2_PS0_iiiiiPKtibS2_i,(.L_x_157 - _Z28gemm_half_q_half_gptq_kernelILi4ELb0ELb0EEvPK6__halfPKjS4_S2_PS0_iiiiiPKtibS2_i)
        .other          _Z28gemm_half_q_half_gptq_kernelILi4ELb0ELb0EEvPK6__halfPKjS4_S2_PS0_iiiiiPKtibS2_i,@"STO_CUDA_ENTRY STV_DEFAULT"
_Z28gemm_half_q_half_gptq_kernelILi4ELb0ELb0EEvPK6__halfPKjS4_S2_PS0_iiiiiPKtibS2_i:
.text._Z28gemm_half_q_half_gptq_kernelILi4ELb0ELb0EEvPK6__halfPKjS4_S2_PS0_iiiiiPKtibS2_i:
[----:B------:R-:W-:Y:S08]  /*0000*/  LDC R1, c[0x0][0x37c] ;  /* 0x0000df00ff017b82 */ /* 0x000ff00000000800 */
[----:B------:R-:W0:Y:S01]  /*0010*/  S2UR UR9, SR_CTAID.Y ;  /* 0x00000000000979c3 */ /* 0x000e220000002600 */
[----:B------:R-:W1:Y:S01]  /*0020*/  S2R R3, SR_TID.X ;  /* 0x0000000000037919 */ /* 0x000e620000002100 */
[----:B------:R-:W0:Y:S01]  /*0030*/  LDCU UR6, c[0x0][0x3a8] ;  /* 0x00007500ff0677ac */ /* 0x000e220008000800 */
[----:B------:R-:W-:Y:S01]  /*0040*/  BSSY.RECONVERGENT B0, `(.L_x_0) ;  /* 0x00000c6000007945 */ /* 0x000fe20003800200 */
[----:B------:R-:W2:Y:S04]  /*0050*/  LDCU.64 UR12, c[0x0][0x358] ;  /* 0x00006b00ff0c77ac */ /* 0x000ea80008000a00 */
[----:B------:R-:W3:Y:S08]  /*0060*/  S2UR UR10, SR_CTAID.Z ;  /* 0x00000000000a79c3 */ /* 0x000ef00000002700 */
[----:B------:R-:W4:Y:S08]  /*0070*/  LDC R0, c[0x0][0x3b0] ;  /* 0x0000ec00ff007b82 */ /* 0x000f300000000800 */
[----:B------:R-:W5:Y:S01]  /*0080*/  S2UR UR4, SR_CTAID.X ;  /* 0x00000000000479c3 */ /* 0x000f620000002500 */
[----:B0-----:R-:W-:-:S04]  /*0090*/  UIMAD UR6, UR9, -0x4, UR6 ;  /* 0xfffffffc090678a4 */ /* 0x001fc8000f8e0206 */
[----:B------:R-:W-:Y:S02]  /*00a0*/  UISETP.GE.AND UP0, UPT, UR6, 0x1, UPT ;  /* 0x000000010600788c */ /* 0x000fe4000bf06270 */
[----:B---3--:R-:W-:-:S04]  /*00b0*/  USHF.L.U32 UR14, UR10, 0x7, URZ ;  /* 0x000000070a0e7899 */ /* 0x008fc800080006ff */
[----:B------:R-:W-:Y:S01]  /*00c0*/  PLOP3.LUT P0, PT, PT, PT, UP0, 0x80, 0x8 ;  /* 0x000000000008781c */ /* 0x000fe20003f0f008 */
[----:B------:R-:W-:Y:S01]  /*00d0*/  UISETP.LT.AND UP0, UPT, UR6, 0x4, UPT ;  /* 0x000000040600788c */ /* 0x000fe2000bf01270 */
[----:B------:R-:W-:Y:S02]  /*00e0*/  MOV R39, UR14 ;  /* 0x0000000e00277c02 */ /* 0x000fe40008000f00 */
[----:B-1----:R-:W-:Y:S01]  /*00f0*/  IADD3 R12, PT, PT, R3, UR14, RZ ;  /* 0x0000000e030c7c10 */ /* 0x002fe2000fffe0ff */
[----:B------:R-:W-:Y:S01]  /*0100*/  USEL UR5, UR6, 0x4, UP0 ;  /* 0x0000000406057887 */ /* 0x000fe20008000000 */
[----:B----4-:R-:W-:-:S04]  /*0110*/  VIADDMNMX R39, R39, 0x80, R0, PT ;  /* 0x0000008027277846 */ /* 0x010fc80003800100 */
[----:B------:R-:W-:Y:S01]  /*0120*/  ISETP.GE.OR P0, PT, R12, R39, !P0 ;  /* 0x000000270c00720c */ /* 0x000fe20004706670 */
[----:B-----5:R-:W-:-:S06]  /*0130*/  USHF.L.U32 UR4, UR4, 0x9, URZ ;  /* 0x0000000904047899 */ /* 0x020fcc00080006ff */
[----:B------:R-:W-:-:S06]  /*0140*/  LEA R2, R3, UR4, 0x2 ;  /* 0x0000000403027c11 */ /* 0x000fcc000f8e10ff */
[----:B--2---:R-:W-:Y:S05]  /*0150*/  @P0 BRA `(.L_x_1) ;  /* 0x0000000800d00947 */ /* 0x004fea0003800000 */
[----:B------:R-:W0:Y:S01]  /*0160*/  LDCU.64 UR16, c[0x0][0x3c0] ;  /* 0x00007800ff1077ac */ /* 0x000e220008000a00 */
[----:B------:R-:W1:Y:S01]  /*0170*/  S2UR UR8, SR_CgaCtaId ;  /* 0x00000000000879c3 */ /* 0x000e620000008800 */
[----:B------:R-:W-:Y:S01]  /*0180*/  UMOV UR7, 0x400 ;  /* 0x0000040000077882 */ /* 0x000fe20000000000 */
[----:B0-----:R-:W-:-:S04]  /*0190*/  UISETP.NE.U32.AND UP0, UPT, UR16, URZ, UPT ;  /* 0x000000ff1000728c */ /* 0x001fc8000bf05070 */
[----:B------:R-:W-:Y:S02]  /*01a0*/  UISETP.NE.AND.EX UP0, UPT, UR17, URZ, UPT, UP0 ;  /* 0x000000ff1100728c */ /* 0x000fe4000bf05300 */
[----:B-1----:R-:W-:-:S06]  /*01b0*/  ULEA UR7, UR8, UR7, 0x18 ;  /* 0x0000000708077291 */ /* 0x002fcc000f8ec0ff */
[----:B------:R-:W-:Y:S01]  /*01c0*/  LEA R13, R3, UR7, 0x1 ;  /* 0x00000007030d7c11 */ /* 0x000fe2000f8e08ff */
[----:B------:R-:W-:Y:S06]  /*01d0*/  BRA.U UP0, `(.L_x_2) ;  /* 0x0000000500647547 */ /* 0x000fec000b800000 */
[----:B------:R-:W0:Y:S01]  /*01e0*/  LDCU.64 UR16, c[0x0][0x380] ;  /* 0x00007000ff1077ac */ /* 0x000e220008000a00 */
[----:B------:R-:W-:-:S05]  /*01f0*/  IMAD R4, R0, UR9, RZ ;  /* 0x0000000900047c24 */ /* 0x000fca000f8e02ff */
[----:B------:R-:W-:-:S04]  /*0200*/  SHF.L.U32 R7, R4, 0x2, RZ ;  /* 0x0000000204077819 */ /* 0x000fc800000006ff */
[----:B------:R-:W-:-:S04]  /*0210*/  IADD3 R5, P0, PT, R12, R7, RZ ;  /* 0x000000070c057210 */ /* 0x000fc80007f1e0ff */
[----:B------:R-:W-:Y:S02]  /*0220*/  LEA.HI.X.SX32 R6, R7, RZ, 0x1, P0 ;  /* 0x000000ff07067211 */ /* 0x000fe400000f0eff */
[----:B0-----:R-:W-:-:S04]  /*0230*/  LEA R4, P0, R5, UR16, 0x1 ;  /* 0x0000001005047c11 */ /* 0x001fc8000f8008ff */
[----:B------:R-:W-:-:S05]  /*0240*/  LEA.HI.X R5, R5, UR17, R6, 0x1, P0 ;  /* 0x0000001105057c11 */ /* 0x000fca00080f0c06 */
[----:B------:R-:W2:Y:S01]  /*0250*/  LDG.E.U16.CONSTANT R4, desc[UR12][R4.64] ;  /* 0x0000000c04047981 */ /* 0x000ea2000c1e9500 */
[----:B------:R-:W-:-:S04]  /*0260*/  UISETP.LT.AND UP0, UPT, UR5, 0x1, UPT ;  /* 0x000000010500788c */ /* 0x000fc8000bf01270 */
[----:B------:R-:W-:-:S04]  /*0270*/  USEL UR7, UR5, 0x1, !UP0 ;  /* 0x0000000105077887 */ /* 0x000fc8000c000000 */
[----:B------:R-:W-:-:S04]  /*0280*/  UIADD3 UR7, UPT, UPT, -UR7, 0x1, URZ ;  /* 0x0000000107077890 */ /* 0x000fc8000fffe1ff */
[----:B------:R-:W-:Y:S01]  /*0290*/  UISETP.NE.AND UP0, UPT, UR7, URZ, UPT ;  /* 0x000000ff0700728c */ /* 0x000fe2000bf05270 */
[----:B--2---:R0:W-:Y:S08]  /*02a0*/  STS.U16 [R13], R4 ;  /* 0x000000040d007388 */ /* 0x0041f00000000400 */
[----:B------:R-:W-:Y:S05]  /*02b0*/  BRA.U !UP0, `(.L_x_1) ;  /* 0x0000000908787547 */ /* 0x000fea000b800000 */
[----:B------:R-:W-:Y:S01]  /*02c0*/  UISETP.GE.AND UP0, UPT, UR7, URZ, UPT ;  /* 0x000000ff0700728c */ /* 0x000fe2000bf06270 */
[----:B------:R-:W-:Y:S02]  /*02d0*/  IADD3 R14, PT, PT, R13, 0x100, RZ ;  /* 0x000001000d0e7810 */ /* 0x000fe40007ffe0ff */
[----:B0-----:R-:W-:-:S06]  /*02e0*/  IADD3 R13, PT, PT, R7, R0, RZ ;  /* 0x00000000070d7210 */ /* 0x001fcc0007ffe0ff */
[----:B------:R-:W-:Y:S05]  /*02f0*/  BRA.U UP0, `(.L_x_3) ;  /* 0x0000000100ec7547 */ /* 0x000fea000b800000 */
[----:B------:R-:W-:Y:S01]  /*0300*/  UIADD3 UR8, UPT, UPT, URZ, -UR7, URZ ;  /* 0x80000007ff087290 */ /* 0x000fe2000fffe0ff */
[----:B------:R-:W-:-:S03]  /*0310*/  PLOP3.LUT P0, PT, PT, PT, PT, 0x80, 0x8 ;  /* 0x000000000008781c */ /* 0x000fc60003f0f070 */
[----:B------:R-:W-:-:S09]  /*0320*/  UISETP.GT.AND UP0, UPT, UR8, 0x3, UPT ;  /* 0x000000030800788c */ /* 0x000fd2000bf04270 */
[----:B------:R-:W-:Y:S05]  /*0330*/  BRA.U !UP0, `(.L_x_4) ;  /* 0x0000000108847547 */ /* 0x000fea000b800000 */
[----:B------:R-:W-:-:S13]  /*0340*/  PLOP3.LUT P0, PT, PT, PT, PT, 0x8, 0x80 ;  /* 0x000000000080781c */ /* 0x000fda0003f0e170 */
.L_x_5:
[-C--:B------:R-:W-:Y:S02]  /*0350*/  IADD3 R7, PT, PT, R13, R0.reuse, RZ ;  /* 0x000000000d077210 */ /* 0x080fe40007ffe0ff */
[C---:B------:R-:W-:Y:S02]  /*0360*/  IADD3 R5, P1, PT, R12.reuse, R13, RZ ;  /* 0x0000000d0c057210 */ /* 0x040fe40007f3e0ff */
[----:B------:R-:W-:Y:S02]  /*0370*/  IADD3 R9, PT, PT, R7, R0, RZ ;  /* 0x0000000007097210 */ /* 0x000fe40007ffe0ff */
[----:B------:R-:W-:Y:S02]  /*0380*/  LEA.HI.X.SX32 R6, R13, RZ, 0x1, P1 ;  /* 0x000000ff0d067211 */ /* 0x000fe400008f0eff */
[----:B------:R-:W-:Y:S02]  /*0390*/  LEA R4, P1, R5, UR16, 0x1 ;  /* 0x0000001005047c11 */ /* 0x000fe4000f8208ff */
[----:B------:R-:W-:-:S02]  /*03a0*/  IADD3 R10, P2, PT, R12, R7, RZ ;  /* 0x000000070c0a7210 */ /* 0x000fc40007f5e0ff */
[----:B------:R-:W-:Y:S02]  /*03b0*/  IADD3 R13, PT, PT, R9, R0, RZ ;  /* 0x00000000090d7210 */ /* 0x000fe40007ffe0ff */
[----:B------:R-:W-:Y:S02]  /*03c0*/  LEA.HI.X R5, R5, UR17, R6, 0x1, P1 ;  /* 0x0000001105057c11 */ /* 0x000fe400088f0c06 */
[----:B------:R-:W-:Y:S02]  /*03d0*/  LEA.HI.X.SX32 R7, R7, RZ, 0x1, P2 ;  /* 0x000000ff07077211 */ /* 0x000fe400010f0eff */
[----:B------:R-:W-:Y:S02]  /*03e0*/  IADD3 R15, P3, PT, R12, R9, RZ ;  /* 0x000000090c0f7210 */ /* 0x000fe40007f7e0ff */
[----:B------:R-:W-:Y:S01]  /*03f0*/  LEA R6, P2, R10, UR16, 0x1 ;  /* 0x000000100a067c11 */ /* 0x000fe2000f8408ff */
[----:B------:R-:W2:Y:S01]  /*0400*/  LDG.E.U16.CONSTANT R5, desc[UR12][R4.64] ;  /* 0x0000000c04057981 */ /* 0x000ea2000c1e9500 */
[----:B------:R-:W-:-:S02]  /*0410*/  IADD3 R11, P1, PT, R12, R13, RZ ;  /* 0x0000000d0c0b7210 */ /* 0x000fc40007f3e0ff */
[----:B------:R-:W-:Y:S02]  /*0420*/  LEA.HI.X.SX32 R18, R9, RZ, 0x1, P3 ;  /* 0x000000ff09127211 */ /* 0x000fe400018f0eff */
[----:B------:R-:W-:Y:S02]  /*0430*/  LEA.HI.X R7, R10, UR17, R7, 0x1, P2 ;  /* 0x000000110a077c11 */ /* 0x000fe400090f0c07 */
[----:B------:R-:W-:Y:S02]  /*0440*/  LEA.HI.X.SX32 R16, R13, RZ, 0x1, P1 ;  /* 0x000000ff0d107211 */ /* 0x000fe400008f0eff */
[----:B------:R-:W-:Y:S02]  /*0450*/  LEA R8, P3, R15, UR16, 0x1 ;  /* 0x000000100f087c11 */ /* 0x000fe4000f8608ff */
[----:B------:R-:W-:Y:S01]  /*0460*/  LEA R10, P1, R11, UR16, 0x1 ;  /* 0x000000100b0a7c11 */ /* 0x000fe2000f8208ff */
[----:B------:R-:W3:Y:S01]  /*0470*/  LDG.E.U16.CONSTANT R7, desc[UR12][R6.64] ;  /* 0x0000000c06077981 */ /* 0x000ee2000c1e9500 */
[----:B------:R-:W-:-:S02]  /*0480*/  LEA.HI.X R9, R15, UR17, R18, 0x1, P3 ;  /* 0x000000110f097c11 */ /* 0x000fc400098f0c12 */
[----:B------:R-:W-:-:S04]  /*0490*/  LEA.HI.X R11, R11, UR17, R16, 0x1, P1 ;  /* 0x000000110b0b7c11 */ /* 0x000fc800088f0c10 */
[----:B------:R-:W4:Y:S04]  /*04a0*/  LDG.E.U16.CONSTANT R9, desc[UR12][R8.64] ;  /* 0x0000000c08097981 */ /* 0x000f28000c1e9500 */
[----:B------:R-:W5:Y:S01]  /*04b0*/  LDG.E.U16.CONSTANT R11, desc[UR12][R10.64] ;  /* 0x0000000c0a0b7981 */ /* 0x000f62000c1e9500 */
[----:B------:R-:W-:-:S04]  /*04c0*/  UIADD3 UR7, UPT, UPT, UR7, 0x4, URZ ;  /* 0x0000000407077890 */ /* 0x000fc8000fffe0ff */
[----:B------:R-:W-:Y:S01]  /*04d0*/  UISETP.GE.AND UP0, UPT, UR7, -0x3, UPT ;  /* 0xfffffffd0700788c */ /* 0x000fe2000bf06270 */
[----:B------:R-:W-:Y:S01]  /*04e0*/  IADD3 R13, PT, PT, R13, R0, RZ ;  /* 0x000000000d0d7210 */ /* 0x000fe20007ffe0ff */
[----:B--2---:R-:W-:Y:S04]  /*04f0*/  STS.U16 [R14], R5 ;  /* 0x000000050e007388 */ /* 0x004fe80000000400 */
[----:B---3--:R-:W-:Y:S04]  /*0500*/  STS.U16 [R14+0x100], R7 ;  /* 0x000100070e007388 */ /* 0x008fe80000000400 */
[----:B----4-:R-:W-:Y:S04]  /*0510*/  STS.U16 [R14+0x200], R9 ;  /* 0x000200090e007388 */ /* 0x010fe80000000400 */
[----:B-----5:R0:W-:Y:S02]  /*0520*/  STS.U16 [R14+0x300], R11 ;  /* 0x0003000b0e007388 */ /* 0x0201e40000000400 */
[----:B0-----:R-:W-:Y:S01]  /*0530*/  IADD3 R14, PT, PT, R14, 0x400, RZ ;  /* 0x000004000e0e7810 */ /* 0x001fe20007ffe0ff */
[----:B------:R-:W-:Y:S06]  /*0540*/  BRA.U !UP0, `(.L_x_5) ;  /* 0xfffffffd08807547 */ /* 0x000fec000b83ffff */
.L_x_4:
[----:B------:R-:W-:-:S04]  /*0550*/  UIADD3 UR8, UPT, UPT, URZ, -UR7, URZ ;  /* 0x80000007ff087290 */ /* 0x000fc8000fffe0ff */
[----:B------:R-:W-:-:S09]  /*0560*/  UISETP.GT.AND UP0, UPT, UR8, 0x1, UPT ;  /* 0x000000010800788c */ /* 0x000fd2000bf04270 */
[----:B------:R-:W-:Y:S05]  /*0570*/  BRA.U !UP0, `(.L_x_6) ;  /* 0x0000000108447547 */ /* 0x000fea000b800000 */
[C---:B------:R-:W-:Y:S02]  /*0580*/  IADD3 R9, PT, PT, R13.reuse, R0, RZ ;  /* 0x000000000d097210 */ /* 0x040fe40007ffe0ff */
[C---:B------:R-:W-:Y:S02]  /*0590*/  IADD3 R5, P0, PT, R12.reuse, R13, RZ ;  /* 0x0000000d0c057210 */ /* 0x040fe40007f1e0ff */
[----:B------:R-:W-:Y:S02]  /*05a0*/  IADD3 R7, P1, PT, R12, R9, RZ ;  /* 0x000000090c077210 */ /* 0x000fe40007f3e0ff */
[----:B------:R-:W-:Y:S02]  /*05b0*/  LEA.HI.X.SX32 R10, R13, RZ, 0x1, P0 ;  /* 0x000000ff0d0a7211 */ /* 0x000fe400000f0eff */
[----:B------:R-:W-:Y:S02]  /*05c0*/  LEA.HI.X.SX32 R8, R9, RZ, 0x1, P1 ;  /* 0x000000ff09087211 */ /* 0x000fe400008f0eff */
[----:B------:R-:W-:-:S02]  /*05d0*/  LEA R4, P0, R5, UR16, 0x1 ;  /* 0x0000001005047c11 */ /* 0x000fc4000f8008ff */
[----:B------:R-:W-:Y:S02]  /*05e0*/  LEA R6, P1, R7, UR16, 0x1 ;  /* 0x0000001007067c11 */ /* 0x000fe4000f8208ff */
[----:B------:R-:W-:Y:S02]  /*05f0*/  LEA.HI.X R5, R5, UR17, R10, 0x1, P0 ;  /* 0x0000001105057c11 */ /* 0x000fe400080f0c0a */
[----:B------:R-:W-:-:S04]  /*0600*/  LEA.HI.X R7, R7, UR17, R8, 0x1, P1 ;  /* 0x0000001107077c11 */ /* 0x000fc800088f0c08 */
[----:B------:R-:W2:Y:S04]  /*0610*/  LDG.E.U16.CONSTANT R5, desc[UR12][R4.64] ;  /* 0x0000000c04057981 */ /* 0x000ea8000c1e9500 */
[----:B------:R-:W3:Y:S01]  /*0620*/  LDG.E.U16.CONSTANT R7, desc[UR12][R6.64] ;  /* 0x0000000c06077981 */ /* 0x000ee2000c1e9500 */
[----:B------:R-:W-:Y:S01]  /*0630*/  PLOP3.LUT P0, PT, PT, PT, PT, 0x8, 0x80 ;  /* 0x000000000080781c */ /* 0x000fe20003f0e170 */
[----:B------:R-:W-:Y:S01]  /*0640*/  UIADD3 UR7, UPT, UPT, UR7, 0x2, URZ ;  /* 0x0000000207077890 */ /* 0x000fe2000fffe0ff */
[----:B------:R-:W-:Y:S01]  /*0650*/  IADD3 R13, PT, PT, R9, R0, RZ ;  /* 0x00000000090d7210 */ /* 0x000fe20007ffe0ff */
[----:B--2---:R-:W-:Y:S04]  /*0660*/  STS.U16 [R14], R5 ;  /* 0x000000050e007388 */ /* 0x004fe80000000400 */
[----:B---3--:R0:W-:Y:S02]  /*0670*/  STS.U16 [R14+0x100], R7 ;  /* 0x000100070e007388 */ /* 0x0081e40000000400 */
[----:B0-----:R-:W-:-:S07]  /*0680*/  IADD3 R14, PT, PT, R14, 0x200, RZ ;  /* 0x000002000e0e7810 */ /* 0x001fce0007ffe0ff */
.L_x_6:
[----:B------:R-:W-:-:S13]  /*0690*/  ISETP.EQ.AND P1, PT, RZ, UR7, PT ;  /* 0x00000007ff007c0c */ /* 0x000fda000bf22270 */
[----:B------:R-:W-:Y:S05]  /*06a0*/  @!P0 BRA P1, `(.L_x_1) ;  /* 0x00000004007c8947 */ /* 0x000fea0000800000 */
.L_x_3:
[----:B------:R-:W-:-:S04]  /*06b0*/  IADD3 R5, P0, PT, R12, R13, RZ ;  /* 0x0000000d0c057210 */ /* 0x000fc80007f1e0ff */
[----:B------:R-:W-:Y:S02]  /*06c0*/  LEA.HI.X.SX32 R6, R13, RZ, 0x1, P0 ;  /* 0x000000ff0d067211 */ /* 0x000fe400000f0eff */
[----:B------:R-:W-:-:S04]  /*06d0*/  LEA R4, P0, R5, UR16, 0x1 ;  /* 0x0000001005047c11 */ /* 0x000fc8000f8008ff */
[----:B------:R-:W-:-:S06]  /*06e0*/  LEA.HI.X R5, R5, UR17, R6, 0x1, P0 ;  /* 0x0000001105057c11 */ /* 0x000fcc00080f0c06 */
[----:B------:R-:W2:Y:S01]  /*06f0*/  LDG.E.U16.CONSTANT R5, desc[UR12][R4.64] ;  /* 0x0000000c04057981 */ /* 0x000ea2000c1e9500 */
[----:B------:R-:W-:Y:S01]  /*0700*/  UIADD3 UR7, UPT, UPT, UR7, 0x1, URZ ;  /* 0x0000000107077890 */ /* 0x000fe2000fffe0ff */
[----:B------:R-:W-:-:S03]  /*0710*/  IADD3 R13, PT, PT, R13, R0, RZ ;  /* 0x000000000d0d7210 */ /* 0x000fc60007ffe0ff */
[----:B------:R-:W-:Y:S01]  /*0720*/  UISETP.NE.AND UP0, UPT, UR7, URZ, UPT ;  /* 0x000000ff0700728c */ /* 0x000fe2000bf05270 */
[----:B--2---:R0:W-:Y:S02]  /*0730*/  STS.U16 [R14], R5 ;  /* 0x000000050e007388 */ /* 0x0041e40000000400 */
[----:B0-----:R-:W-:-:S06]  /*0740*/  IADD3 R14, PT, PT, R14, 0x100, RZ ;  /* 0x000001000e0e7810 */ /* 0x001fcc0007ffe0ff */
[----:B------:R-:W-:Y:S05]  /*0750*/  BRA.U UP0, `(.L_x_3) ;  /* 0xfffffffd00d47547 */ /* 0x000fea000b83ffff */
[----:B------:R-:W-:Y:S05]  /*0760*/  BRA `(.L_x_1) ;  /* 0x00000004004c7947 */ /* 0x000fea0003800000 */
.L_x_2:
[C---:B------:R-:W-:Y:S01]  /*0770*/  LEA R4, P0, R12.reuse, UR16, 0x1 ;  /* 0x000000100c047c11 */ /* 0x040fe2000f8008ff */
[----:B------:R-:W-:Y:S01]  /*0780*/  UISETP.LT.AND UP0, UPT, UR5, 0x1, UPT ;  /* 0x000000010500788c */ /* 0x000fe2000bf01270 */
[----:B------:R-:W0:Y:S02]  /*0790*/  LDCU.64 UR18, c[0x0][0x380] ;  /* 0x00007000ff1277ac */ /* 0x000e240008000a00 */
[----:B------:R-:W-:-:S05]  /*07a0*/  LEA.HI.X R5, R12, UR17, RZ, 0x1, P0 ;  /* 0x000000110c057c11 */ /* 0x000fca00080f0cff */
[----:B------:R1:W5:Y:S01]  /*07b0*/  LDG.E.U16.CONSTANT R12, desc[UR12][R4.64] ;  /* 0x0000000c040c7981 */ /* 0x000362000c1e9500 */
[----:B------:R-:W-:Y:S01]  /*07c0*/  USEL UR7, UR5, 0x1, !UP0 ;  /* 0x0000000105077887 */ /* 0x000fe2000c000000 */
[----:B------:R-:W-:-:S03]  /*07d0*/  IMAD R15, R0, UR9, RZ ;  /* 0x00000009000f7c24 */ /* 0x000fc6000f8e02ff */
[----:B------:R-:W-:Y:S02]  /*07e0*/  UIADD3 UR7, UPT, UPT, URZ, -UR7, URZ ;  /* 0x80000007ff077290 */ /* 0x000fe4000fffe0ff */
[----:B------:R-:W-:Y:S02]  /*07f0*/  SHF.L.U32 R15, R15, 0x2, RZ ;  /* 0x000000020f0f7819 */ /* 0x000fe400000006ff */
[----:B------:R-:W-:-:S09]  /*0800*/  UISETP.GE.AND UP0, UPT, UR7, URZ, UPT ;  /* 0x000000ff0700728c */ /* 0x000fd2000bf06270 */
[----:B01----:R-:W-:Y:S05]  /*0810*/  BRA.U UP0, `(.L_x_7) ;  /* 0x0000000100f47547 */ /* 0x003fea000b800000 */
[----:B------:R-:W-:Y:S02]  /*0820*/  UIADD3 UR8, UPT, UPT, URZ, -UR7, URZ ;  /* 0x80000007ff087290 */ /* 0x000fe4000fffe0ff */
[----:B------:R-:W-:Y:S02]  /*0830*/  UPLOP3.LUT UP0, UPT, UPT, UPT, UPT, 0x80, 0x8 ;  /* 0x000000000008789c */ /* 0x000fe40003f0f070 */
[----:B------:R-:W-:-:S09]  /*0840*/  UISETP.GT.AND UP1, UPT, UR8, 0x3, UPT ;  /* 0x000000030800788c */ /* 0x000fd2000bf24270 */
[----:B------:R-:W-:Y:S05]  /*0850*/  BRA.U !UP1, `(.L_x_8) ;  /* 0x0000000109887547 */ /* 0x000fea000b800000 */
[----:B------:R-:W0:Y:S01]  /*0860*/  LDCU.64 UR16, c[0x0][0x380] ;  /* 0x00007000ff1077ac */ /* 0x000e220008000a00 */
[----:B------:R-:W-:-:S11]  /*0870*/  UPLOP3.LUT UP0, UPT, UPT, UPT, UPT, 0x40, 0x4 ;  /* 0x000000000004789c */ /* 0x000fd60003f0e870 */
.L_x_9:
[-C--:B------:R-:W-:Y:S02]  /*0880*/  IADD3 R7, PT, PT, R15, R0.reuse, RZ ;  /* 0x000000000f077210 */ /* 0x080fe40007ffe0ff */
[C---:B-----5:R-:W-:Y:S02]  /*0890*/  IADD3 R5, P0, PT, R12.reuse, R15, RZ ;  /* 0x0000000f0c057210 */ /* 0x060fe40007f1e0ff */
[----:B------:R-:W-:Y:S02]  /*08a0*/  IADD3 R9, PT, PT, R7, R0, RZ ;  /* 0x0000000007097210 */ /* 0x000fe40007ffe0ff */
[----:B------:R-:W-:Y:S02]  /*08b0*/  LEA.HI.X.SX32 R6, R15, RZ, 0x1, P0 ;  /* 0x000000ff0f067211 */ /* 0x000fe400000f0eff */
[----:B0-----:R-:W-:Y:S02]  /*08c0*/  LEA R4, P0, R5, UR16, 0x1 ;  /* 0x0000001005047c11 */ /* 0x001fe4000f8008ff */
[----:B------:R-:W-:-:S02]  /*08d0*/  IADD3 R10, P1, PT, R12, R7, RZ ;  /* 0x000000070c0a7210 */ /* 0x000fc40007f3e0ff */
[----:B------:R-:W-:Y:S02]  /*08e0*/  IADD3 R15, PT, PT, R9, R0, RZ ;  /* 0x00000000090f7210 */ /* 0x000fe40007ffe0ff */
[----:B------:R-:W-:Y:S02]  /*08f0*/  LEA.HI.X R5, R5, UR17, R6, 0x1, P0 ;  /* 0x0000001105057c11 */ /* 0x000fe400080f0c06 */
[----:B------:R-:W-:Y:S02]  /*0900*/  LEA.HI.X.SX32 R7, R7, RZ, 0x1, P1 ;  /* 0x000000ff07077211 */ /* 0x000fe400008f0eff */
[----:B------:R-:W-:Y:S01]  /*0910*/  LEA R6, P0, R10, UR16, 0x1 ;  /* 0x000000100a067c11 */ /* 0x000fe2000f8008ff */
[----:B------:R-:W2:Y:S01]  /*0920*/  LDG.E.U16.CONSTANT R4, desc[UR12][R4.64] ;  /* 0x0000000c04047981 */ /* 0x000ea2000c1e9500 */
[C---:B------:R-:W-:Y:S02]  /*0930*/  IADD3 R16, P2, PT, R12.reuse, R9, RZ ;  /* 0x000000090c107210 */ /* 0x040fe40007f5e0ff */
[----:B------:R-:W-:-:S02]  /*0940*/  IADD3 R11, P3, PT, R12, R15, RZ ;  /* 0x0000000f0c0b7210 */ /* 0x000fc40007f7e0ff */
[----:B------:R-:W-:Y:S02]  /*0950*/  LEA.HI.X R7, R10, UR17, R7, 0x1, P0 ;  /* 0x000000110a077c11 */ /* 0x000fe400080f0c07 */
[----:B------:R-:W-:Y:S02]  /*0960*/  LEA.HI.X.SX32 R9, R9, RZ, 0x1, P2 ;  /* 0x000000ff09097211 */ /* 0x000fe400010f0eff */
[C---:B------:R-:W-:Y:S01]  /*0970*/  LEA R8, P1, R16.reuse, UR16, 0x1 ;  /* 0x0000001010087c11 */ /* 0x040fe2000f8208ff */
[----:B------:R-:W3:Y:S01]  /*0980*/  LDG.E.U16.CONSTANT R6, desc[UR12][R6.64] ;  /* 0x0000000c06067981 */ /* 0x000ee2000c1e9500 */
[----:B------:R-:W-:Y:S02]  /*0990*/  LEA.HI.X.SX32 R14, R15, RZ, 0x1, P3 ;  /* 0x000000ff0f0e7211 */ /* 0x000fe400018f0eff */
[----:B------:R-:W-:Y:S02]  /*09a0*/  LEA R10, P0, R11, UR16, 0x1 ;  /* 0x000000100b0a7c11 */ /* 0x000fe4000f8008ff */
[----:B------:R-:W-:-:S02]  /*09b0*/  LEA.HI.X R9, R16, UR17, R9, 0x1, P1 ;  /* 0x0000001110097c11 */ /* 0x000fc400088f0c09 */
[----:B------:R-:W-:-:S03]  /*09c0*/  LEA.HI.X R11, R11, UR17, R14, 0x1, P0 ;  /* 0x000000110b0b7c11 */ /* 0x000fc600080f0c0e */
[----:B------:R-:W4:Y:S04]  /*09d0*/  LDG.E.U16.CONSTANT R8, desc[UR12][R8.64] ;  /* 0x0000000c08087981 */ /* 0x000f28000c1e9500 */
[----:B------:R-:W4:Y:S01]  /*09e0*/  LDG.E.U16.CONSTANT R10, desc[UR12][R10.64] ;  /* 0x0000000c0a0a7981 */ /* 0x000f22000c1e9500 */
[----:B------:R-:W-:-:S04]  /*09f0*/  UIADD3 UR7, UPT, UPT, UR7, 0x4, URZ ;  /* 0x0000000407077890 */ /* 0x000fc8000fffe0ff */
[----:B------:R-:W-:Y:S01]  /*0a00*/  UISETP.GE.AND UP1, UPT, UR7, -0x3, UPT ;  /* 0xfffffffd0700788c */ /* 0x000fe2000bf26270 */
[----:B------:R-:W-:Y:S01]  /*0a10*/  IADD3 R15, PT, PT, R15, R0, RZ ;  /* 0x000000000f0f7210 */ /* 0x000fe20007ffe0ff */
[----:B--2---:R-:W-:Y:S04]  /*0a20*/  STS.U16 [R13], R4 ;  /* 0x000000040d007388 */ /* 0x004fe80000000400 */
[----:B---3--:R-:W-:Y:S04]  /*0a30*/  STS.U16 [R13+0x100], R6 ;  /* 0x000100060d007388 */ /* 0x008fe80000000400 */
[----:B----4-:R-:W-:Y:S04]  /*0a40*/  STS.U16 [R13+0x200], R8 ;  /* 0x000200080d007388 */ /* 0x010fe80000000400 */
[----:B------:R0:W-:Y:S02]  /*0a50*/  STS.U16 [R13+0x300], R10 ;  /* 0x0003000a0d007388 */ /* 0x0001e40000000400 */
[----:B0-----:R-:W-:Y:S01]  /*0a60*/  IADD3 R13, PT, PT, R13, 0x400, RZ ;  /* 0x000004000d0d7810 */ /* 0x001fe20007ffe0ff */
[----:B------:R-:W-:Y:S06]  /*0a70*/  BRA.U !UP1, `(.L_x_9) ;  /* 0xfffffffd09807547 */ /* 0x000fec000b83ffff */
.L_x_8:
[----:B------:R-:W-:-:S04]  /*0a80*/  UIADD3 UR8, UPT, UPT, URZ, -UR7, URZ ;  /* 0x80000007ff087290 */ /* 0x000fc8000fffe0ff */
[----:B------:R-:W-:-:S09]  /*0a90*/  UISETP.GT.AND UP1, UPT, UR8, 0x1, UPT ;  /* 0x000000010800788c */ /* 0x000fd2000bf24270 */
[----:B------:R-:W-:Y:S05]  /*0aa0*/  BRA.U !UP1, `(.L_x_10) ;  /* 0x0000000109487547 */ /* 0x000fea000b800000 */
[----:B------:R-:W0:Y:S01]  /*0ab0*/  LDCU.64 UR16, c[0x0][0x380] ;  /* 0x00007000ff1077ac */ /* 0x000e220008000a00 */
[C---:B------:R-:W-:Y:S02]  /*0ac0*/  IADD3 R9, PT, PT, R15.reuse, R0, RZ ;  /* 0x000000000f097210 */ /* 0x040fe40007ffe0ff */
[C---:B-----5:R-:W-:Y:S02]  /*0ad0*/  IADD3 R5, P0, PT, R12.reuse, R15, RZ ;  /* 0x0000000f0c057210 */ /* 0x060fe40007f1e0ff */
[----:B------:R-:W-:Y:S02]  /*0ae0*/  IADD3 R7, P1, PT, R12, R9, RZ ;  /* 0x000000090c077210 */ /* 0x000fe40007f3e0ff */
[----:B------:R-:W-:Y:S02]  /*0af0*/  LEA.HI.X.SX32 R10, R15, RZ, 0x1, P0 ;  /* 0x000000ff0f0a7211 */ /* 0x000fe400000f0eff */
[----:B------:R-:W-:Y:S02]  /*0b00*/  LEA.HI.X.SX32 R8, R9, RZ, 0x1, P1 ;  /* 0x000000ff09087211 */ /* 0x000fe400008f0eff */
[----:B0-----:R-:W-:-:S02]  /*0b10*/  LEA R4, P0, R5, UR16, 0x1 ;  /* 0x0000001005047c11 */ /* 0x001fc4000f8008ff */
[----:B------:R-:W-:Y:S02]  /*0b20*/  LEA R6, P1, R7, UR16, 0x1 ;  /* 0x0000001007067c11 */ /* 0x000fe4000f8208ff */
[----:B------:R-:W-:Y:S02]  /*0b30*/  LEA.HI.X R5, R5, UR17, R10, 0x1, P0 ;  /* 0x0000001105057c11 */ /* 0x000fe400080f0c0a */
[----:B------:R-:W-:-:S03]  /*0b40*/  LEA.HI.X R7, R7, UR17, R8, 0x1, P1 ;  /* 0x0000001107077c11 */ /* 0x000fc600088f0c08 */
[----:B------:R-:W2:Y:S04]  /*0b50*/  LDG.E.U16.CONSTANT R4, desc[UR12][R4.64] ;  /* 0x0000000c04047981 */ /* 0x000ea8000c1e9500 */
[----:B------:R-:W3:Y:S01]  /*0b60*/  LDG.E.U16.CONSTANT R6, desc[UR12][R6.64] ;  /* 0x0000000c06067981 */ /* 0x000ee2000c1e9500 */
[----:B------:R-:W-:Y:S01]  /*0b70*/  IADD3 R15, PT, PT, R9, R0, RZ ;  /* 0x00000000090f7210 */ /* 0x000fe20007ffe0ff */
[----:B------:R-:W-:Y:S02]  /*0b80*/  UIADD3 UR7, UPT, UPT, UR7, 0x2, URZ ;  /* 0x0000000207077890 */ /* 0x000fe4000fffe0ff */
[----:B------:R-:W-:Y:S01]  /*0b90*/  UPLOP3.LUT UP0, UPT, UPT, UPT, UPT, 0x40, 0x4 ;  /* 0x000000000004789c */ /* 0x000fe20003f0e870 */
[----:B--2---:R-:W-:Y:S04]  /*0ba0*/  STS.U16 [R13], R4 ;  /* 0x000000040d007388 */ /* 0x004fe80000000400 */
[----:B---3--:R0:W-:Y:S02]  /*0bb0*/  STS.U16 [R13+0x100], R6 ;  /* 0x000100060d007388 */ /* 0x0081e40000000400 */
[----:B0-----:R-:W-:-:S07]  /*0bc0*/  IADD3 R13, PT, PT, R13, 0x200, RZ ;  /* 0x000002000d0d7810 */ /* 0x001fce0007ffe0ff */
.L_x_10:
[----:B------:R-:W-:-:S09]  /*0bd0*/  UISETP.NE.OR UP0, UPT, UR7, URZ, UP0 ;  /* 0x000000ff0700728c */ /* 0x000fd20008705670 */
[----:B------:R-:W-:Y:S05]  /*0be0*/  BRA.U !UP0, `(.L_x_1) ;  /* 0x00000001082c7547 */ /* 0x000fea000b800000 */
.L_x_7:
[----:B-----5:R-:W-:-:S04]  /*0bf0*/  IADD3 R5, P0, PT, R12, R15, RZ ;  /* 0x0000000f0c057210 */ /* 0x020fc80007f1e0ff */
[----:B------:R-:W-:Y:S02]  /*0c00*/  LEA.HI.X.SX32 R6, R15, RZ, 0x1, P0 ;  /* 0x000000ff0f067211 */ /* 0x000fe400000f0eff */
[----:B------:R-:W-:-:S04]  /*0c10*/  LEA R4, P0, R5, UR18, 0x1 ;  /* 0x0000001205047c11 */ /* 0x000fc8000f8008ff */
[----:B------:R-:W-:-:S05]  /*0c20*/  LEA.HI.X R5, R5, UR19, R6, 0x1, P0 ;  /* 0x0000001305057c11 */ /* 0x000fca00080f0c06 */
[----:B------:R-:W2:Y:S01]  /*0c30*/  LDG.E.U16.CONSTANT R4, desc[UR12][R4.64] ;  /* 0x0000000c04047981 */ /* 0x000ea2000c1e9500 */
[----:B------:R-:W-:Y:S01]  /*0c40*/  UIADD3 UR7, UPT, UPT, UR7, 0x1, URZ ;  /* 0x0000000107077890 */ /* 0x000fe2000fffe0ff */
[----:B------:R-:W-:-:S03]  /*0c50*/  IADD3 R15, PT, PT, R15, R0, RZ ;  /* 0x000000000f0f7210 */ /* 0x000fc60007ffe0ff */
[----:B------:R-:W-:Y:S01]  /*0c60*/  UISETP.NE.AND UP0, UPT, UR7, URZ, UPT ;  /* 0x000000ff0700728c */ /* 0x000fe2000bf05270 */
[----:B--2---:R0:W-:Y:S02]  /*0c70*/  STS.U16 [R13], R4 ;  /* 0x000000040d007388 */ /* 0x0041e40000000400 */
[----:B0-----:R-:W-:-:S06]  /*0c80*/  IADD3 R13, PT, PT, R13, 0x100, RZ ;  /* 0x000001000d0d7810 */ /* 0x001fcc0007ffe0ff */
[----:B------:R-:W-:Y:S05]  /*0c90*/  BRA.U UP0, `(.L_x_7) ;  /* 0xfffffffd00d47547 */ /* 0x000fea000b83ffff */
.L_x_1:
[----:B------:R-:W-:Y:S05]  /*0ca0*/  BSYNC.RECONVERGENT B0 ;  /* 0x0000000000007941 */ /* 0x000fea0003800200 */
.L_x_0:
[----:B------:R-:W1:Y:S02]  /*0cb0*/  LDCU UR11, c[0x0][0x3ac] ;  /* 0x00007580ff0b77ac */ /* 0x000e640008000800 */
[----:B-1----:R-:W-:-:S13]  /*0cc0*/  ISETP.GE.AND P0, PT, R2, UR11, PT ;  /* 0x0000000b02007c0c */ /* 0x002fda000bf06270 */
[----:B------:R-:W-:Y:S05]  /*0cd0*/  @P0 EXIT ;  /* 0x000000000000094d */ /* 0x000fea0003800000 */
[----:B------:R-:W1:Y:S02]  /*0ce0*/  LDCU.U8 UR7, c[0x0][0x3cc] ;  /* 0x00007980ff0777ac */ /* 0x000e640008000000 */
[----:B-1----:R-:W-:-:S04]  /*0cf0*/  UPRMT UR7, UR7, 0x8880, URZ ;  /* 0x0000888007077896 */ /* 0x002fc800080000ff */
[----:B------:R-:W-:-:S04]  /*0d00*/  UISETP.NE.AND UP0, UPT, UR7, URZ, UPT ;  /* 0x000000ff0700728c */ /* 0x000fc8000bf05270 */
[----:B------:R-:W-:-:S04]  /*0d10*/  UISETP.NE.OR UP0, UPT, UR10, URZ, !UP0 ;  /* 0x000000ff0a00728c */ /* 0x000fc8000c705670 */
[----:B------:R-:W-:-:S09]  /*0d20*/  UISETP.LT.OR UP0, UPT, UR6, 0x1, UP0 ;  /* 0x000000010600788c */ /* 0x000fd20008701670 */
[----:B------:R-:W-:Y:S05]  /*0d30*/  BRA.U UP0, `(.L_x_11) ;  /* 0x0000000100c87547 */ /* 0x000fea000b800000 */
[----:B------:R-:W-:-:S04]  /*0d40*/  UISETP.LT.AND UP0, UPT, UR5, 0x1, UPT ;  /* 0x000000010500788c */ /* 0x000fc8000bf01270 */
[----:B------:R-:W-:Y:S02]  /*0d50*/  USEL UR7, UR5, 0x1, !UP0 ;  /* 0x0000000105077887 */ /* 0x000fe4000c000000 */
[----:B------:R-:W-:Y:S02]  /*0d60*/  UIMAD UR5, UR9, UR11, URZ ;  /* 0x0000000b090572a4 */ /* 0x000fe4000f8e02ff */
[----:B------:R-:W-:Y:S02]  /*0d70*/  UIADD3 UR7, UPT, UPT, URZ, -UR7, URZ ;  /* 0x80000007ff077290 */ /* 0x000fe4000fffe0ff */
[----:B------:R-:W-:Y:S02]  /*0d80*/  ULEA UR5, UR5, UR4, 0x2 ;  /* 0x0000000405057291 */ /* 0x000fe4000f8e10ff */
[----:B------:R-:W-:-:S04]  /*0d90*/  UISETP.GE.AND UP0, UPT, UR7, URZ, UPT ;  /* 0x000000ff0700728c */ /* 0x000fc8000bf06270 */
[----:B------:R-:W-:-:S05]  /*0da0*/  LEA R15, R3, UR5, 0x2 ;  /* 0x00000005030f7c11 */ /* 0x000fca000f8e10ff */
[----:B------:R-:W-:Y:S05]  /*0db0*/  BRA.U UP0, `(.L_x_12) ;  /* 0x00000001008c7547 */ /* 0x000fea000b800000 */
[----:B------:R-:W-:Y:S02]  /*0dc0*/  UIADD3 UR4, UPT, UPT, URZ, -UR7, URZ ;  /* 0x80000007ff047290 */ /* 0x000fe4000fffe0ff */
[----:B------:R-:W-:Y:S02]  /*0dd0*/  UPLOP3.LUT UP0, UPT, UPT, UPT, UPT, 0x80, 0x8 ;  /* 0x000000000008789c */ /* 0x000fe40003f0f070 */
[----:B------:R-:W-:-:S09]  /*0de0*/  UISETP.GT.AND UP1, UPT, UR4, 0x3, UPT ;  /* 0x000000030400788c */ /* 0x000fd2000bf24270 */
[----:B------:R-:W-:Y:S05]  /*0df0*/  BRA.U !UP1, `(.L_x_13) ;  /* 0x0000000109447547 */ /* 0x000fea000b800000 */
[----:B0----5:R-:W0:Y:S01]  /*0e00*/  LDC.64 R12, c[0x0][0x3a0] ;  /* 0x0000e800ff0c7b82 */ /* 0x021e220000000a00 */
[----:B------:R-:W-:-:S11]  /*0e10*/  UPLOP3.LUT UP0, UPT, UPT, UPT, UPT, 0x40, 0x4 ;  /* 0x000000000004789c */ /* 0x000fd60003f0e870 */
.L_x_14:
[C---:B-1----:R-:W-:Y:S01]  /*0e20*/  IADD3 R7, PT, PT, R15.reuse, UR11, RZ ;  /* 0x0000000b0f077c10 */ /* 0x042fe2000fffe0ff */
[--C-:B0-----:R-:W-:Y:S01]  /*0e30*/  IMAD.WIDE R4, R15, 0x2, R12.reuse ;  /* 0x000000020f047825 */ /* 0x101fe200078e020c */
[----:B------:R-:W-:Y:S02]  /*0e40*/  UIADD3 UR7, UPT, UPT, UR7, 0x4, URZ ;  /* 0x0000000407077890 */ /* 0x000fe4000fffe0ff */
[C---:B------:R-:W-:Y:S01]  /*0e50*/  IADD3 R9, PT, PT, R7.reuse, UR11, RZ ;  /* 0x0000000b07097c10 */ /* 0x040fe2000fffe0ff */
[--C-:B------:R-:W-:Y:S01]  /*0e60*/  IMAD.WIDE R6, R7, 0x2, R12.reuse ;  /* 0x0000000207067825 */ /* 0x100fe200078e020c */
[----:B------:R1:W-:Y:S01]  /*0e70*/  STG.E.64 desc[UR12][R4.64], RZ ;  /* 0x000000ff04007986 */ /* 0x0003e2000c101b0c */
[----:B------:R-:W-:Y:S01]  /*0e80*/  UISETP.GE.AND UP1, UPT, UR7, -0x3, UPT ;  /* 0xfffffffd0700788c */ /* 0x000fe2000bf26270 */
[C---:B------:R-:W-:Y:S01]  /*0e90*/  IADD3 R17, PT, PT, R9.reuse, UR11, RZ ;  /* 0x0000000b09117c10 */ /* 0x040fe2000fffe0ff */
[--C-:B------:R-:W-:Y:S01]  /*0ea0*/  IMAD.WIDE R8, R9, 0x2, R12.reuse ;  /* 0x0000000209087825 */ /* 0x100fe200078e020c */
[----:B------:R1:W-:Y:S02]  /*0eb0*/  STG.E.64 desc[UR12][R6.64], RZ ;  /* 0x000000ff06007986 */ /* 0x0003e4000c101b0c */
[C---:B------:R-:W-:Y:S01]  /*0ec0*/  IADD3 R15, PT, PT, R17.reuse, UR11, RZ ;  /* 0x0000000b110f7c10 */ /* 0x040fe2000fffe0ff */
[----:B------:R-:W-:Y:S01]  /*0ed0*/  IMAD.WIDE R10, R17, 0x2, R12 ;  /* 0x00000002110a7825 */ /* 0x000fe200078e020c */
[----:B------:R1:W-:Y:S04]  /*0ee0*/  STG.E.64 desc[UR12][R8.64], RZ ;  /* 0x000000ff08007986 */ /* 0x0003e8000c101b0c */
[----:B------:R1:W-:Y:S01]  /*0ef0*/  STG.E.64 desc[UR12][R10.64], RZ ;  /* 0x000000ff0a007986 */ /* 0x0003e2000c101b0c */
[----:B------:R-:W-:Y:S05]  /*0f00*/  BRA.U !UP1, `(.L_x_14) ;  /* 0xfffffffd09c47547 */ /* 0x000fea000b83ffff */
.L_x_13:
[----:B------:R-:W-:-:S04]  /*0f10*/  UIADD3 UR4, UPT, UPT, URZ, -UR7, URZ ;  /* 0x80000007ff047290 */ /* 0x000fc8000fffe0ff */
[----:B------:R-:W-:-:S09]  /*0f20*/  UISETP.GT.AND UP1, UPT, UR4, 0x1, UPT ;  /* 0x000000010400788c */ /* 0x000fd2000bf24270 */
[----:B------:R-:W-:Y:S05]  /*0f30*/  BRA.U !UP1, `(.L_x_15) ;  /* 0x0000000109247547 */ /* 0x000fea000b800000 */
[----:B-1----:R-:W0:Y:S01]  /*0f40*/  LDC.64 R6, c[0x0][0x3a0] ;  /* 0x0000e800ff067b82 */ /* 0x002e220000000a00 */
[C---:B------:R-:W-:Y:S01]  /*0f50*/  IADD3 R9, PT, PT, R15.reuse, UR11, RZ ;  /* 0x0000000b0f097c10 */ /* 0x040fe2000fffe0ff */
[----:B------:R-:W-:Y:S02]  /*0f60*/  UIADD3 UR7, UPT, UPT, UR7, 0x2, URZ ;  /* 0x0000000207077890 */ /* 0x000fe4000fffe0ff */
[----:B------:R-:W-:Y:S01]  /*0f70*/  UPLOP3.LUT UP0, UPT, UPT, UPT, UPT, 0x40, 0x4 ;  /* 0x000000000004789c */ /* 0x000fe20003f0e870 */
[----:B0-----:R-:W-:Y:S01]  /*0f80*/  IMAD.WIDE R4, R15, 0x2, R6 ;  /* 0x000000020f047825 */ /* 0x001fe200078e0206 */
[----:B------:R-:W-:-:S03]  /*0f90*/  IADD3 R15, PT, PT, R9, UR11, RZ ;  /* 0x0000000b090f7c10 */ /* 0x000fc6000fffe0ff */
[----:B------:R-:W-:Y:S01]  /*0fa0*/  IMAD.WIDE R6, R9, 0x2, R6 ;  /* 0x0000000209067825 */ /* 0x000fe200078e0206 */
[----:B------:R2:W-:Y:S04]  /*0fb0*/  STG.E.64 desc[UR12][R4.64], RZ ;  /* 0x000000ff04007986 */ /* 0x0005e8000c101b0c */
[----:B------:R2:W-:Y:S02]  /*0fc0*/  STG.E.64 desc[UR12][R6.64], RZ ;  /* 0x000000ff06007986 */ /* 0x0005e4000c101b0c */
.L_x_15:
[----:B------:R-:W-:-:S09]  /*0fd0*/  UISETP.NE.OR UP0, UPT, UR7, URZ, UP0 ;  /* 0x000000ff0700728c */ /* 0x000fd20008705670 */
[----:B------:R-:W-:Y:S05]  /*0fe0*/  BRA.U !UP0, `(.L_x_11) ;  /* 0x00000001081c7547 */ /* 0x000fea000b800000 */
.L_x_12:
[----:B012---:R-:W0:Y:S02]  /*0ff0*/  LDC.64 R4, c[0x0][0x3a0] ;  /* 0x0000e800ff047b82 */ /* 0x007e240000000a00 */
.L_x_16:
[C---:B0-----:R-:W-:Y:S01]  /*1000*/  IMAD.WIDE R6, R15.reuse, 0x2, R4 ;  /* 0x000000020f067825 */ /* 0x041fe200078e0204 */
[----:B------:R-:W-:Y:S01]  /*1010*/  UIADD3 UR7, UPT, UPT, UR7, 0x1, URZ ;  /* 0x0000000107077890 */ /* 0x000fe2000fffe0ff */
[----:B------:R-:W-:-:S03]  /*1020*/  IADD3 R15, PT, PT, R15, UR11, RZ ;  /* 0x0000000b0f0f7c10 */ /* 0x000fc6000fffe0ff */
[----:B------:R3:W-:Y:S01]  /*1030*/  STG.E.64 desc[UR12][R6.64], RZ ;  /* 0x000000ff06007986 */ /* 0x0007e2000c101b0c */
[----:B------:R-:W-:-:S09]  /*1040*/  UISETP.NE.AND UP0, UPT, UR7, URZ, UPT ;  /* 0x000000ff0700728c */ /* 0x000fd2000bf05270 */
[----:B---3--:R-:W-:Y:S05]  /*1050*/  BRA.U UP0, `(.L_x_16) ;  /* 0xfffffffd00e87547 */ /* 0x008fea000b83ffff */
.L_x_11:
[----:B------:R-:W0:Y:S01]  /*1060*/  LDCU UR7, c[0x0][0x3b8] ;  /* 0x00007700ff0777ac */ /* 0x000e220008000800 */
[----:B-1----:R-:W-:Y:S02]  /*1070*/  IABS R10, UR14 ;  /* 0x0000000e000a7c13 */ /* 0x002fe40008000000 */
[----:B0-2---:R-:W-:-:S04]  /*1080*/  MOV R4, UR7 ;  /* 0x0000000700047c02 */ /* 0x005fc80008000f00 */
[----:B------:R-:W-:-:S04]  /*1090*/  IABS R7, R4 ;  /* 0x0000000400077213 */ /* 0x000fc80000000000 */
[----:B------:R-:W0:Y:S08]  /*10a0*/  I2F.RP R6, R7 ;  /* 0x0000000700067306 */ /* 0x000e300000209400 */
[----:B0-----:R-:W0:Y:S02]  /*10b0*/  MUFU.RCP R6, R6 ;  /* 0x0000000600067308 */ /* 0x001e240000001000 */
[----:B0-----:R-:W-:-:S06]  /*10c0*/  IADD3 R4, PT, PT, R6, 0xffffffe, RZ ;  /* 0x0ffffffe06047810 */ /* 0x001fcc0007ffe0ff */
[----:B------:R0:W1:Y:S02]  /*10d0*/  F2I.FTZ.U32.TRUNC.NTZ R5, R4 ;  /* 0x0000000400057305 */ /* 0x000064000021f000 */
[----:B0-----:R-:W-:Y:S01]  /*10e0*/  HFMA2 R4, -RZ, RZ, 0, 0 ;  /* 0x00000000ff047431 */ /* 0x001fe200000001ff */
[----:B-1----:R-:W-:Y:S02]  /*10f0*/  R2UR UR5, R5 ;  /* 0x00000000050572ca */ /* 0x002fe400000e0000 */
[----:B------:R-:W-:Y:S02]  /*1100*/  IADD3 R8, PT, PT, RZ, -R5, RZ ;  /* 0x80000005ff087210 */ /* 0x000fe40007ffe0ff */
[----:B------:R-:W-:-:S03]  /*1110*/  R2UR UR4, R4 ;  /* 0x00000000040472ca */ /* 0x000fc600000e0000 */
[----:B------:R-:W-:Y:S01]  /*1120*/  IMAD R9, R8, R7, RZ ;  /* 0x0000000708097224 */ /* 0x000fe200078e02ff */
[----:B------:R-:W-:-:S04]  /*1130*/  MOV R8, R10 ;  /* 0x0000000a00087202 */ /* 0x000fc80000000f00 */
[----:B------:R-:W-:-:S05]  /*1140*/  R2UR UR8, R8 ;  /* 0x00000000080872ca */ /* 0x000fca00000e0000 */
[----:B------:R-:W-:-:S05]  /*1150*/  IMAD.HI.U32 R9, R5, R9, UR4 ;  /* 0x0000000405097e27 */ /* 0x000fca000f8e0009 */
[----:B------:R-:W-:-:S13]  /*1160*/  R2UR UR4, R9 ;  /* 0x00000000090472ca */ /* 0x000fda00000e0000 */
[----:B------:R-:W-:Y:S02]  /*1170*/  UIMAD.WIDE.U32 UR4, UR4, UR8, URZ ;  /* 0x00000008040472a5 */ /* 0x000fe4000f8e00ff */
[----:B------:R-:W-:-:S04]  /*1180*/  ULOP3.LUT UR4, UR14, UR7, URZ, 0x3c, !UPT ;  /* 0x000000070e047292 */ /* 0x000fc8000f8e3cff */
[----:B------:R-:W-:-:S05]  /*1190*/  IADD3 R4, PT, PT, RZ, -UR5, RZ ;  /* 0x80000005ff047c10 */ /* 0x000fca000fffe0ff */
[C---:B------:R-:W-:Y:S01]  /*11a0*/  IMAD R4, R7.reuse, R4, UR8 ;  /* 0x0000000807047e24 */ /* 0x040fe2000f8e0204 */
[----:B------:R-:W-:Y:S04]  /*11b0*/  BAR.SYNC.DEFER_BLOCKING 0x0 ;  /* 0x0000000000007b1d */ /* 0x000fe80000010000 */
[----:B------:R-:W-:-:S13]  /*11c0*/  ISETP.GT.U32.AND P0, PT, R7, R4, PT ;  /* 0x000000040700720c */ /* 0x000fda0003f04070 */
[----:B------:R-:W-:Y:S01]  /*11d0*/  VOTEU.ANY UP0, P0 ;  /* 0x0000000000ff7886 */ /* 0x000fe20000000100 */
[----:B------:R-:W-:-:S04]  /*11e0*/  PLOP3.LUT P0, PT, PT, PT, UP0, 0x80, 0x8 ;  /* 0x000000000008781c */ /* 0x000fc80003f0f008 */
[----:B------:R-:W-:Y:S02]  /*11f0*/  @!UP0 UIADD3 UR5, UPT, UPT, UR5, 0x1, URZ ;  /* 0x0000000105058890 */ /* 0x000fe4000fffe0ff */
[----:B------:R-:W-:-:S07]  /*1200*/  UISETP.GE.AND UP0, UPT, UR4, URZ, UPT ;  /* 0x000000ff0400728c */ /* 0x000fce000bf06270 */
[----:B------:R-:W-:-:S04]  /*1210*/  @!P0 IADD3 R4, PT, PT, R4, -R7, RZ ;  /* 0x8000000704048210 */ /* 0x000fc80007ffe0ff */
[----:B------:R-:W-:Y:S02]  /*1220*/  ISETP.GE.U32.AND P0, PT, R4, R7, PT ;  /* 0x000000070400720c */ /* 0x000fe40003f06070 */
[----:B------:R-:W0:Y:S01]  /*1230*/  LDC.64 R4, c[0x0][0x390] ;  /* 0x0000e400ff047b82 */ /* 0x000e220000000a00 */
[----:B------:R-:W-:-:S04]  /*1240*/  SHF.R.S32.HI R7, RZ, 0x1f, R2 ;  /* 0x0000001fff077819 */ /* 0x000fc80000011402 */
[----:B------:R-:W-:-:S04]  /*1250*/  LEA.HI R7, R7, R2, RZ, 0x3 ;  /* 0x0000000207077211 */ /* 0x000fc800078f18ff */
[----:B------:R-:W-:Y:S02]  /*1260*/  SHF.R.S32.HI R36, RZ, 0x3, R7 ;  /* 0x00000003ff247819 */ /* 0x000fe40000011407 */
[----:B------:R-:W-:-:S05]  /*1270*/  VOTEU.ANY UP1, P0 ;  /* 0x0000000000ff7886 */ /* 0x000fca0000020100 */
[----:B------:R-:W-:Y:S02]  /*1280*/  @UP1 UIADD3 UR5, UPT, UPT, UR5, 0x1, URZ ;  /* 0x0000000105051890 */ /* 0x000fe4000fffe0ff */
[----:B------:R-:W-:Y:S02]  /*1290*/  UISETP.NE.AND UP1, UPT, UR7, URZ, UPT ;  /* 0x000000ff0700728c */ /* 0x000fe4000bf25270 */
[----:B------:R-:W-:-:S09]  /*12a0*/  @!UP0 UIADD3 UR5, UPT, UPT, URZ, -UR5, URZ ;  /* 0x80000005ff058290 */ /* 0x000fd2000fffe0ff */
[----:B------:R-:W-:-:S04]  /*12b0*/  @!UP1 ULOP3.LUT UR5, URZ, UR7, URZ, 0x33, !UPT ;  /* 0x00000007ff059292 */ /* 0x000fc8000f8e33ff */
[----:B------:R-:W-:-:S04]  /*12c0*/  UIMAD UR8, UR11, UR5, URZ ;  /* 0x000000050b0872a4 */ /* 0x000fc8000f8e02ff */
[----:B------:R-:W-:-:S04]  /*12d0*/  USHF.R.S32.HI UR4, URZ, 0x1f, UR8 ;  /* 0x0000001fff047899 */ /* 0x000fc80008011408 */
[----:B------:R-:W-:-:S06]  /*12e0*/  ULEA.HI UR4, UR4, UR8, URZ, 0x3 ;  /* 0x0000000804047291 */ /* 0x000fcc000f8f18ff */
[----:B------:R-:W-:-:S04]  /*12f0*/  MOV R7, UR4 ;  /* 0x0000000400077c02 */ /* 0x000fc80008000f00 */
[----:B------:R-:W-:-:S05]  /*1300*/  LEA.HI.SX32 R7, R7, R36, 0x1d ;  /* 0x0000002407077211 */ /* 0x000fca00078feaff */
[----:B0-----:R-:W-:Y:S02]  /*1310*/  IMAD.WIDE R4, R7, 0x4, R4 ;  /* 0x0000000407047825 */ /* 0x001fe400078e0204 */
[----:B------:R-:W0:Y:S04]  /*1320*/  LDC.64 R6, c[0x0][0x398] ;  /* 0x0000e600ff067b82 */ /* 0x000e280000000a00 */
[----:B------:R-:W2:Y:S01]  /*1330*/  LDG.E.CONSTANT R5, desc[UR12][R4.64] ;  /* 0x0000000c04057981 */ /* 0x000ea2000c1e9900 */
[----:B------:R-:W-:Y:S02]  /*1340*/  IADD3 R9, PT, PT, R2, UR8, RZ ;  /* 0x0000000802097c10 */ /* 0x000fe4000fffe0ff */
[----:B------:R-:W-:Y:S01]  /*1350*/  SHF.L.U32 R38, R3, 0x4, RZ ;  /* 0x0000000403267819 */ /* 0x000fe200000006ff */
[----:B------:R-:W-:Y:S01]  /*1360*/  UIMAD UR4, UR10, UR11, URZ ;  /* 0x0000000b0a0472a4 */ /* 0x000fe2000f8e02ff */
[----:B------:R-:W1:Y:S01]  /*1370*/  LDCU.64 UR8, c[0x0][0x388] ;  /* 0x00007100ff0877ac */ /* 0x000e620008000a00 */
[----:B0-----:R-:W-:-:S05]  /*1380*/  IMAD.WIDE R6, R9, 0x2, R6 ;  /* 0x0000000209067825 */ /* 0x001fca00078e0206 */
[----:B------:R-:W3:Y:S04]  /*1390*/  LDG.E.CONSTANT R20, desc[UR12][R6.64] ;  /* 0x0000000c06147981 */ /* 0x000ee8000c1e9900 */
[----:B------:R0:W4:Y:S01]  /*13a0*/  LDG.E.CONSTANT R21, desc[UR12][R6.64+0x4] ;  /* 0x0000040c06157981 */ /* 0x000122000c1e9900 */
[----:B------:R-:W-:Y:S01]  /*13b0*/  LOP3.LUT R38, R38, 0x10, RZ, 0xc0, !PT ;  /* 0x0000001026267812 */ /* 0x000fe200078ec0ff */
[----:B------:R-:W-:Y:S01]  /*13c0*/  USHF.L.U32 UR4, UR4, 0x4, URZ ;  /* 0x0000000404047899 */ /* 0x000fe200080006ff */
[----:B------:R-:W-:Y:S01]  /*13d0*/  SHF.R.S32.HI R10, RZ, 0x1f, R2 ;  /* 0x0000001fff0a7819 */ /* 0x000fe20000011402 */
[----:B------:R-:W-:Y:S01]  /*13e0*/  I2F.F16 R8, -0x40 ;  /* 0xffffffc000087906 */ /* 0x000fe20000200c00 */
[----:B------:R-:W-:Y:S01]  /*13f0*/  HFMA2 R24, -RZ, RZ, 0, 0 ;  /* 0x00000000ff187431 */ /* 0x000fe200000001ff */
[----:B------:R-:W-:-:S02]  /*1400*/  CS2R R14, SRZ ;  /* 0x00000000000e7805 */ /* 0x000fc4000001ff00 */
[----:B-----5:R-:W-:Y:S02]  /*1410*/  CS2R R12, SRZ ;  /* 0x00000000000c7805 */ /* 0x020fe4000001ff00 */
[----:B------:R-:W-:Y:S02]  /*1420*/  IADD3 R2, P0, PT, R2, UR4, RZ ;  /* 0x0000000402027c10 */ /* 0x000fe4000ff1e0ff */
[----:B------:R-:W-:Y:S02]  /*1430*/  MOV R55, UR4 ;  /* 0x0000000400377c02 */ /* 0x000fe40008000f00 */
[----:B-1----:R-:W-:Y:S02]  /*1440*/  LEA R54, P1, R2, UR8, 0x2 ;  /* 0x0000000802367c11 */ /* 0x002fe4000f8210ff */
[----:B------:R-:W-:Y:S02]  /*1450*/  LEA.HI.X.SX32 R55, R55, R10, 0x1, P0 ;  /* 0x0000000a37377211 */ /* 0x000fe400000f0eff */
[----:B------:R-:W-:-:S02]  /*1460*/  CS2R R10, SRZ ;  /* 0x00000000000a7805 */ /* 0x000fc4000001ff00 */
[----:B------:R-:W-:Y:S02]  /*1470*/  ISETP.LE.AND P0, PT, R0, UR14, PT ;  /* 0x0000000e00007c0c */ /* 0x000fe4000bf03270 */
[----:B------:R-:W-:Y:S02]  /*1480*/  LEA.HI.X R55, R2, UR9, R55, 0x2, P1 ;  /* 0x0000000902377c11 */ /* 0x000fe400088f1437 */
[----:B------:R-:W-:Y:S02]  /*1490*/  MOV R0, RZ ;  /* 0x000000ff00007202 */ /* 0x000fe40000000f00 */
[----:B--2---:R-:W-:-:S04]  /*14a0*/  SHF.R.U32.HI R3, RZ, R38, R5 ;  /* 0x00000026ff037219 */ /* 0x004fc80000011605 */
[--C-:B------:R-:W-:Y:S02]  /*14b0*/  SHF.R.U32.HI R4, RZ, 0x4, R3.reuse ;  /* 0x00000004ff047819 */ /* 0x100fe40000011603 */
[----:B------:R-:W-:Y:S02]  /*14c0*/  LOP3.LUT R16, R3, 0xf, RZ, 0xc0, !PT ;  /* 0x0000000f03107812 */ /* 0x000fe400078ec0ff */
[----:B------:R-:W-:Y:S02]  /*14d0*/  LOP3.LUT R17, R4, 0xf, RZ, 0xc0, !PT ;  /* 0x0000000f04117812 */ /* 0x000fe400078ec0ff */
[--C-:B------:R-:W-:Y:S02]  /*14e0*/  SHF.R.U32.HI R4, RZ, 0x8, R3.reuse ;  /* 0x00000008ff047819 */ /* 0x100fe40000011603 */
[----:B------:R-:W-:Y:S02]  /*14f0*/  SHF.R.U32.HI R3, RZ, 0xc, R3 ;  /* 0x0000000cff037819 */ /* 0x000fe40000011603 */
[----:B------:R-:W-:-:S02]  /*1500*/  LOP3.LUT R18, R4, 0xf, RZ, 0xc0, !PT ;  /* 0x0000000f04127812 */ /* 0x000fc400078ec0ff */
[----:B------:R-:W-:Y:S02]  /*1510*/  LOP3.LUT R19, R3, 0xf, RZ, 0xc0, !PT ;  /* 0x0000000f03137812 */ /* 0x000fe400078ec0ff */
[----:B------:R-:W-:Y:S02]  /*1520*/  IADD3 R5, PT, PT, R16, 0x1, RZ ;  /* 0x0000000110057810 */ /* 0x000fe40007ffe0ff */
[----:B------:R-:W-:Y:S02]  /*1530*/  IADD3 R9, PT, PT, R19, 0x1, RZ ;  /* 0x0000000113097810 */ /* 0x000fe40007ffe0ff */
[----:B0-----:R-:W-:Y:S02]  /*1540*/  IADD3 R6, PT, PT, R17, 0x1, RZ ;  /* 0x0000000111067810 */ /* 0x001fe40007ffe0ff */
[----:B------:R-:W-:Y:S01]  /*1550*/  IADD3 R4, PT, PT, R18, 0x1, RZ ;  /* 0x0000000112047810 */ /* 0x000fe20007ffe0ff */
[----:B------:R-:W0:Y:S01]  /*1560*/  I2F.F16 R5, R5 ;  /* 0x0000000500057306 */ /* 0x000e220000200c00 */
[----:B------:R-:W-:-:S02]  /*1570*/  IADD3 R16, PT, PT, R16, 0xe401, RZ ;  /* 0x0000e40110107810 */ /* 0x000fc40007ffe0ff */
[----:B------:R-:W-:Y:S02]  /*1580*/  IADD3 R17, PT, PT, R17, 0xe401, RZ ;  /* 0x0000e40111117810 */ /* 0x000fe40007ffe0ff */
[----:B------:R-:W-:Y:S02]  /*1590*/  IADD3 R18, PT, PT, R18, 0xe401, RZ ;  /* 0x0000e40112127810 */ /* 0x000fe40007ffe0ff */
[----:B------:R-:W-:Y:S01]  /*15a0*/  IADD3 R19, PT, PT, R19, 0xe401, RZ ;  /* 0x0000e40113137810 */ /* 0x000fe20007ffe0ff */
[----:B------:R-:W1:Y:S01]  /*15b0*/  I2F.F16 R7, R6 ;  /* 0x0000000600077306 */ /* 0x000e620000200c00 */
[C-C-:B---3--:R-:W-:Y:S02]  /*15c0*/  PRMT R37, R20.reuse, 0x5410, R20.reuse ;  /* 0x0000541014257816 */ /* 0x148fe40000000014 */
[----:B------:R-:W-:Y:S02]  /*15d0*/  PRMT R35, R20, 0x7632, R20 ;  /* 0x0000763214237816 */ /* 0x000fe40000000014 */
[----:B----4-:R-:W-:Y:S01]  /*15e0*/  PRMT R34, R21, 0x5410, R21 ;  /* 0x0000541015227816 */ /* 0x010fe20000000015 */
[----:B0-----:R-:W-:-:S02]  /*15f0*/  HADD2 R31, R8.H0_H0, -R5.H0_H0 ;  /* 0xa0000005081f7230 */ /* 0x001fc40000000800 */
[----:B------:R0:W2:Y:S01]  /*1600*/  I2F.F16 R3, R4 ;  /* 0x0000000400037306 */ /* 0x0000a20000200c00 */
[----:B------:R-:W-:Y:S02]  /*1610*/  PRMT R33, R21, 0x7632, R21 ;  /* 0x0000763215217816 */ /* 0x000fe40000000015 */
[----:B------:R-:W-:Y:S02]  /*1620*/  PRMT R32, R16, 0x5410, R16 ;  /* 0x0000541010207816 */ /* 0x000fe40000000010 */
[----:B------:R-:W-:Y:S01]  /*1630*/  PRMT R30, R17, 0x5410, R17 ;  /* 0x00005410111e7816 */ /* 0x000fe20000000011 */
[----:B-1----:R-:W-:Y:S02]  /*1640*/  HADD2 R29, R8.H0_H0, -R7.H0_H0 ;  /* 0xa0000007081d7230 */ /* 0x002fe40000000800 */
[----:B------:R-:W1:Y:S01]  /*1650*/  I2F.F16 R9, R9 ;  /* 0x0000000900097306 */ /* 0x000e620000200c00 */
[----:B0-----:R-:W-:Y:S02]  /*1660*/  CS2R R4, SRZ ;  /* 0x0000000000047805 */ /* 0x001fe4000001ff00 */
[----:B------:R-:W-:-:S02]  /*1670*/  CS2R R6, SRZ ;  /* 0x0000000000067805 */ /* 0x000fc4000001ff00 */
[----:B------:R-:W-:Y:S02]  /*1680*/  PRMT R28, R18, 0x5410, R18 ;  /* 0x00005410121c7816 */ /* 0x000fe40000000012 */
[----:B------:R-:W-:Y:S01]  /*1690*/  PRMT R26, R19, 0x5410, R19 ;  /* 0x00005410131a7816 */ /* 0x000fe20000000013 */
[C---:B--2---:R-:W-:Y:S01]  /*16a0*/  HADD2 R27, R8.reuse.H0_H0, -R3.H0_H0 ;  /* 0xa0000003081b7230 */ /* 0x044fe20000000800 */
[----:B------:R-:W-:Y:S01]  /*16b0*/  CS2R R2, SRZ ;  /* 0x0000000000027805 */ /* 0x000fe2000001ff00 */
[----:B-1----:R-:W-:Y:S01]  /*16c0*/  HADD2 R25, R8.H0_H0, -R9.H0_H0 ;  /* 0xa000000908197230 */ /* 0x002fe20000000800 */
[----:B------:R-:W-:Y:S01]  /*16d0*/  CS2R R8, SRZ ;  /* 0x0000000000087805 */ /* 0x000fe2000001ff00 */
[----:B------:R-:W-:Y:S06]  /*16e0*/  @P0 BRA `(.L_x_17) ;  /* 0x00000028002c0947 */ /* 0x000fec0003800000 */
[----:B------:R-:W0:Y:S01]  /*16f0*/  S2UR UR8, SR_CgaCtaId ;  /* 0x00000000000879c3 */ /* 0x000e220000008800 */
[----:B------:R-:W-:Y:S01]  /*1700*/  UMOV UR4, 0x400 ;  /* 0x0000040000047882 */ /* 0x000fe20000000000 */
[----:B------:R-:W-:Y:S01]  /*1710*/  MOV R24, RZ ;  /* 0x000000ff00187202 */ /* 0x000fe20000000f00 */
[----:B------:R-:W1:Y:S01]  /*1720*/  LDCU UR11, c[0x0][0x3ac] ;  /* 0x00007580ff0b77ac */ /* 0x000e620008000800 */
[----:B0-----:R-:W-:Y:S02]  /*1730*/  ULEA UR8, UR8, UR4, 0x18 ;  /* 0x0000000408087291 */ /* 0x001fe4000f8ec0ff */
[----:B------:R-:W-:Y:S02]  /*1740*/  UIADD3 UR4, UPT, UPT, UR14, UR7, URZ ;  /* 0x000000070e047290 */ /* 0x000fe4000fffe0ff */
[----:B------:R-:W-:-:S05]  /*1750*/  UIADD3 UR7, UPT, UPT, UR8, 0x200, URZ ;  /* 0x0000020008077890 */ /* 0x000fca000fffe0ff */
[----:B-1----:R-:W-:-:S07]  /*1760*/  UMOV UR8, UR4 ;  /* 0x0000000400087c82 */ /* 0x002fce0008000000 */
.L_x_23:
[----:B------:R-:W-:Y:S02]  /*1770*/  UISETP.NE.AND UP1, UPT, UR14, UR8, UPT ;  /* 0x000000080e00728c */ /* 0x000fe4000bf25270 */
[----:B------:R-:W-:-:S07]  /*1780*/  UISETP.GE.AND UP0, UPT, UR6, 0x1, UPT ;  /* 0x000000010600788c */ /* 0x000fce000bf06270 */
[----:B------:R-:W-:Y:S05]  /*1790*/  BRA.U UP1, `(.L_x_18) ;  /* 0x0000000101cc7547 */ /* 0x000fea000b800000 */
[----:B------:R-:W0:Y:S08]  /*17a0*/  LDC R20, c[0x0][0x3ac] ;  /* 0x0000eb00ff147b82 */ /* 0x000e300000000800 */
[----:B------:R-:W1:Y:S01]  /*17b0*/  LDC.64 R16, c[0x0][0x390] ;  /* 0x0000e400ff107b82 */ /* 0x000e620000000a00 */
[----:B------:R-:W2:Y:S01]  /*17c0*/  S2R R21, SR_CTAID.X ;  /* 0x0000000000157919 */ /* 0x000ea20000002500 */
[----:B------:R-:W2:Y:S01]  /*17d0*/  S2R R22, SR_TID.X ;  /* 0x0000000000167919 */ /* 0x000ea20000002100 */
[----:B0-----:R-:W-:-:S05]  /*17e0*/  IMAD R20, R20, UR5, R20 ;  /* 0x0000000514147c24 */ /* 0x001fca000f8e0214 */
[----:B------:R-:W-:-:S04]  /*17f0*/  SHF.R.S32.HI R19, RZ, 0x1f, R20 ;  /* 0x0000001fff137819 */ /* 0x000fc80000011414 */
[----:B------:R-:W-:-:S04]  /*1800*/  LEA.HI R19, R19, R20, RZ, 0x3 ;  /* 0x0000001413137211 */ /* 0x000fc800078f18ff */
[----:B------:R-:W-:-:S05]  /*1810*/  LEA.HI.SX32 R19, R19, R36, 0x1d ;  /* 0x0000002413137211 */ /* 0x000fca00078feaff */
[----:B-1----:R-:W-:Y:S02]  /*1820*/  IMAD.WIDE R16, R19, 0x4, R16 ;  /* 0x0000000413107825 */ /* 0x002fe400078e0210 */
[----:B------:R-:W0:Y:S04]  /*1830*/  LDC.64 R18, c[0x0][0x398] ;  /* 0x0000e600ff127b82 */ /* 0x000e280000000a00 */
[----:B------:R-:W3:Y:S01]  /*1840*/  LDG.E.CONSTANT R17, desc[UR12][R16.64] ;  /* 0x0000000c10117981 */ /* 0x000ee2000c1e9900 */
[----:B--2---:R-:W-:-:S04]  /*1850*/  LEA R21, R21, R22, 0x7 ;  /* 0x0000001615157211 */ /* 0x004fc800078e38ff */
[----:B------:R-:W-:-:S05]  /*1860*/  LEA R21, R21, R20, 0x2 ;  /* 0x0000001415157211 */ /* 0x000fca00078e10ff */
[----:B0-----:R-:W-:-:S05]  /*1870*/  IMAD.WIDE R18, R21, 0x2, R18 ;  /* 0x0000000215127825 */ /* 0x001fca00078e0212 */
[----:B------:R-:W2:Y:S04]  /*1880*/  LDG.E.CONSTANT R35, desc[UR12][R18.64] ;  /* 0x0000000c12237981 */ /* 0x000ea8000c1e9900 */
[----:B------:R0:W4:Y:S01]  /*1890*/  LDG.E.CONSTANT R33, desc[UR12][R18.64+0x4] ;  /* 0x0000040c12217981 */ /* 0x000122000c1e9900 */
[----:B------:R-:W-:Y:S01]  /*18a0*/  I2F.F16 R25, -0x40 ;  /* 0xffffffc000197906 */ /* 0x000fe20000200c00 */
[----:B------:R-:W-:Y:S01]  /*18b0*/  UIADD3 UR5, UPT, UPT, UR5, 0x1, URZ ;  /* 0x0000000105057890 */ /* 0x000fe2000fffe0ff */
[----:B------:R-:W-:Y:S01]  /*18c0*/  UMOV UR8, UR4 ;  /* 0x0000000400087c82 */ /* 0x000fe20008000000 */
[----:B---3--:R-:W-:-:S04]  /*18d0*/  SHF.R.U32.HI R20, RZ, R38, R17 ;  /* 0x00000026ff147219 */ /* 0x008fc80000011611 */
[----:B------:R-:W-:Y:S02]  /*18e0*/  LOP3.LUT R16, R20, 0xf, RZ, 0xc0, !PT ;  /* 0x0000000f14107812 */ /* 0x000fe400078ec0ff */
[--C-:B------:R-:W-:Y:S02]  /*18f0*/  SHF.R.U32.HI R17, RZ, 0x4, R20.reuse ;  /* 0x00000004ff117819 */ /* 0x100fe40000011614 */
[--C-:B------:R-:W-:Y:S02]  /*1900*/  SHF.R.U32.HI R21, RZ, 0x8, R20.reuse ;  /* 0x00000008ff157819 */ /* 0x100fe40000011614 */
[----:B------:R-:W-:Y:S02]  /*1910*/  SHF.R.U32.HI R20, RZ, 0xc, R20 ;  /* 0x0000000cff147819 */ /* 0x000fe40000011614 */
[----:B------:R-:W-:Y:S02]  /*1920*/  LOP3.LUT R17, R17, 0xf, RZ, 0xc0, !PT ;  /* 0x0000000f11117812 */ /* 0x000fe400078ec0ff */
        /* <DEDUP_REMOVED lines=12> */
[----:B--2---:R-:W-:Y:S02]  /*19f0*/  PRMT R37, R35, 0x5410, R35 ;  /* 0x0000541023257816 */ /* 0x004fe40000000023 */
[----:B----4-:R-:W-:Y:S02]  /*1a00*/  PRMT R34, R33, 0x5410, R33 ;  /* 0x0000541021227816 */ /* 0x010fe40000000021 */
[----:B------:R-:W-:Y:S01]  /*1a10*/  PRMT R35, R35, 0x7632, R35 ;  /* 0x0000763223237816 */ /* 0x000fe20000000023 */
[----:B0-----:R-:W-:-:S02]  /*1a20*/  HADD2 R31, R25.H0_H0, -R22.H0_H0 ;  /* 0xa0000016191f7230 */ /* 0x001fc40000000800 */
[----:B------:R-:W0:Y:S01]  /*1a30*/  I2F.F16 R18, R18 ;  /* 0x0000001200127306 */ /* 0x000e220000200c00 */
[----:B------:R-:W-:Y:S02]  /*1a40*/  PRMT R33, R33, 0x7632, R33 ;  /* 0x0000763221217816 */ /* 0x000fe40000000021 */
[----:B------:R-:W-:Y:S02]  /*1a50*/  PRMT R32, R16, 0x5410, R16 ;  /* 0x0000541010207816 */ /* 0x000fe40000000010 */
[----:B------:R-:W-:Y:S01]  /*1a60*/  PRMT R30, R17, 0x5410, R17 ;  /* 0x00005410111e7816 */ /* 0x000fe20000000011 */
[C---:B-1----:R-:W-:Y:S02]  /*1a70*/  HADD2 R29, R25.reuse.H0_H0, -R23.H0_H0 ;  /* 0xa0000017191d7230 */ /* 0x042fe40000000800 */
[----:B------:R-:W1:Y:S01]  /*1a80*/  I2F.F16 R19, R19 ;  /* 0x0000001300137306 */ /* 0x000e620000200c00 */
[----:B------:R-:W-:Y:S02]  /*1a90*/  PRMT R28, R21, 0x5410, R21 ;  /* 0x00005410151c7816 */ /* 0x000fe40000000015 */
[----:B------:R-:W-:Y:S01]  /*1aa0*/  PRMT R26, R20, 0x5410, R20 ;  /* 0x00005410141a7816 */ /* 0x000fe20000000014 */
[----:B0-----:R-:W-:-:S02]  /*1ab0*/  HADD2 R27, R25.H0_H0, -R18.H0_H0 ;  /* 0xa0000012191b7230 */ /* 0x001fc40000000800 */
[----:B-1----:R-:W-:-:S07]  /*1ac0*/  HADD2 R25, R25.H0_H0, -R19.H0_H0 ;  /* 0xa000001319197230 */ /* 0x002fce0000000800 */
.L_x_18:
[----:B------:R-:W-:Y:S05]  /*1ad0*/  BRA.U !UP0, `(.L_x_19) ;  /* 0x00000009083c7547 */ /* 0x000fea000b800000 */
[----:B------:R-:W2:Y:S01]  /*1ae0*/  LDG.E.128.CONSTANT R16, desc[UR12][R54.64] ;  /* 0x0000000c36107981 */ /* 0x000ea2000c1e9d00 */
[----:B------:R-:W-:-:S03]  /*1af0*/  UISETP.NE.AND UP1, UPT, UR6, 0x1, UPT ;  /* 0x000000010600788c */ /* 0x000fc6000bf25270 */
[----:B------:R-:W0:Y:S01]  /*1b00*/  LDS.128 R20, [UR7+-0x200] ;  /* 0xfffe0007ff147984 */ /* 0x000e220008000c00 */
[----:B--2---:R-:W-:Y:S02]  /*1b10*/  LOP3.LUT R43, R17, 0xf000f0, RZ, 0xc0, !PT ;  /* 0x00f000f0112b7812 */ /* 0x004fe400078ec0ff */
[----:B------:R-:W-:Y:S02]  /*1b20*/  LOP3.LUT R40, R16, 0xf000f, RZ, 0xc0, !PT ;  /* 0x000f000f10287812 */ /* 0x000fe400078ec0ff */
[----:B------:R-:W-:Y:S02]  /*1b30*/  LOP3.LUT R49, R18, 0xf000f, RZ, 0xc0, !PT ;  /* 0x000f000f12317812 */ /* 0x000fe400078ec0ff */
[----:B------:R-:W-:Y:S02]  /*1b40*/  LOP3.LUT R44, R43, 0x64006400, RZ, 0xfc, !PT ;  /* 0x640064002b2c7812 */ /* 0x000fe400078efcff */
[----:B------:R-:W-:Y:S02]  /*1b50*/  LOP3.LUT R47, R40, 0x64006400, RZ, 0xfc, !PT ;  /* 0x64006400282f7812 */ /* 0x000fe400078efcff */
[----:B------:R-:W-:Y:S01]  /*1b60*/  LOP3.LUT R43, R49, 0x64006400, RZ, 0xfc, !PT ;  /* 0x64006400312b7812 */ /* 0x000fe200078efcff */
[----:B------:R-:W-:Y:S01]  /*1b70*/  HFMA2 R44, R44, 0.0625, 0.0625, R29 ;  /* 0x2c002c002c2c7831 */ /* 0x000fe2000000001d */
[----:B------:R-:W-:-:S02]  /*1b80*/  LOP3.LUT R42, R17, 0xf000f, RZ, 0xc0, !PT ;  /* 0x000f000f112a7812 */ /* 0x000fc400078ec0ff */
[----:B------:R-:W-:Y:S01]  /*1b90*/  LOP3.LUT R41, R16, 0xf000f0, RZ, 0xc0, !PT ;  /* 0x00f000f010297812 */ /* 0x000fe200078ec0ff */
[----:B------:R-:W-:Y:S01]  /*1ba0*/  HFMA2 R47, R47, 1, 1, R32 ;  /* 0x3c003c002f2f7831 */ /* 0x000fe20000000020 */
[----:B------:R-:W-:Y:S01]  /*1bb0*/  LOP3.LUT R50, R18, 0xf000f0, RZ, 0xc0, !PT ;  /* 0x00f000f012327812 */ /* 0x000fe200078ec0ff */
[----:B------:R-:W-:Y:S01]  /*1bc0*/  HFMA2 R43, R43, 1, 1, R28 ;  /* 0x3c003c002b2b7831 */ /* 0x000fe2000000001c */
[----:B------:R-:W-:Y:S02]  /*1bd0*/  SHF.R.U32.HI R48, RZ, 0x8, R18 ;  /* 0x00000008ff307819 */ /* 0x000fe40000011612 */
[----:B------:R-:W-:Y:S02]  /*1be0*/  LOP3.LUT R18, R19, 0xf000f, RZ, 0xc0, !PT ;  /* 0x000f000f13127812 */ /* 0x000fe400078ec0ff */
[----:B------:R-:W-:Y:S02]  /*1bf0*/  LOP3.LUT R45, R42, 0x64006400, RZ, 0xfc, !PT ;  /* 0x640064002a2d7812 */ /* 0x000fe400078efcff */
[----:B------:R-:W-:Y:S01]  /*1c00*/  LOP3.LUT R46, R41, 0x64006400, RZ, 0xfc, !PT ;  /* 0x64006400292e7812 */ /* 0x000fe200078efcff */
[----:B0-----:R-:W-:Y:S01]  /*1c10*/  HFMA2 R56, R43, R20, RZ ;  /* 0x000000142b387231 */ /* 0x001fe200000000ff */
[----:B------:R-:W-:Y:S01]  /*1c20*/  LOP3.LUT R42, R50, 0x64006400, RZ, 0xfc, !PT ;  /* 0x64006400322a7812 */ /* 0x000fe200078efcff */
[----:B------:R-:W-:Y:S01]  /*1c30*/  HADD2 R45, R45, R30 ;  /* 0x0000001e2d2d7230 */ /* 0x000fe20000000000 */
[----:B------:R-:W-:-:S02]  /*1c40*/  LOP3.LUT R51, R19, 0xf000f0, RZ, 0xc0, !PT ;  /* 0x00f000f013337812 */ /* 0x000fc400078ec0ff */
[----:B------:R-:W-:Y:S01]  /*1c50*/  LOP3.LUT R41, R18, 0x64006400, RZ, 0xfc, !PT ;  /* 0x6400640012297812 */ /* 0x000fe200078efcff */
[----:B------:R-:W-:Y:S01]  /*1c60*/  HFMA2 R46, R46, 0.0625, 0.0625, R31 ;  /* 0x2c002c002e2e7831 */ /* 0x000fe2000000001f */
[----:B------:R-:W-:Y:S01]  /*1c70*/  SHF.R.U32.HI R19, RZ, 0x8, R19 ;  /* 0x00000008ff137819 */ /* 0x000fe20000011613 */
[----:B------:R-:W-:Y:S01]  /*1c80*/  HFMA2 R42, R42, 0.0625, 0.0625, R27 ;  /* 0x2c002c002a2a7831 */ /* 0x000fe2000000001b */
[----:B------:R-:W-:Y:S01]  /*1c90*/  LOP3.LUT R40, R51, 0x64006400, RZ, 0xfc, !PT ;  /* 0x6400640033287812 */ /* 0x000fe200078efcff */
[----:B------:R-:W-:Y:S02]  /*1ca0*/  HADD2 R41, R41, R26 ;  /* 0x0000001a29297230 */ /* 0x000fe40000000000 */
[-C--:B------:R-:W-:Y:S02]  /*1cb0*/  HFMA2 R18, R47, R20.reuse, RZ ;  /* 0x000000142f127231 */ /* 0x080fe400000000ff */
[-C--:B------:R-:W-:Y:S01]  /*1cc0*/  HFMA2 R52, R45, R20.reuse, RZ.H0_H0 ;  /* 0x000000142d347231 */ /* 0x080fe200000400ff */
[----:B------:R-:W-:Y:S01]  /*1cd0*/  LOP3.LUT R53, R19, 0xf000f, RZ, 0xc0, !PT ;  /* 0x000f000f13357812 */ /* 0x000fe200078ec0ff */
[----:B------:R-:W-:Y:S01]  /*1ce0*/  HFMA2 R40, R40, 0.0625, 0.0625, R25 ;  /* 0x2c002c0028287831 */ /* 0x000fe20000000019 */
[----:B------:R-:W-:Y:S01]  /*1cf0*/  SHF.R.U32.HI R17, RZ, 0x8, R17 ;  /* 0x00000008ff117819 */ /* 0x000fe20000011611 */
[----:B------:R-:W-:Y:S01]  /*1d00*/  HFMA2 R20, R41, R20, RZ.H0_H0 ;  /* 0x0000001429147231 */ /* 0x000fe200000400ff */
[----:B------:R-:W-:Y:S01]  /*1d10*/  SHF.R.U32.HI R16, RZ, 0x8, R16 ;  /* 0x00000008ff107819 */ /* 0x000fe20000011610 */
[-C--:B------:R-:W-:Y:S01]  /*1d20*/  HFMA2 R52, R44, R21.reuse, R52 ;  /* 0x000000152c347231 */ /* 0x080fe20000000034 */
[----:B------:R-:W-:Y:S01]  /*1d30*/  LOP3.LUT R53, R53, 0x64006400, RZ, 0xfc, !PT ;  /* 0x6400640035357812 */ /* 0x000fe200078efcff */
[----:B------:R-:W-:-:S02]  /*1d40*/  HFMA2 R18, R46, R21, R18 ;  /* 0x000000152e127231 */ /* 0x000fc40000000012 */
[-C--:B------:R-:W-:Y:S02]  /*1d50*/  HFMA2 R20, R40, R21.reuse, R20 ;  /* 0x0000001528147231 */ /* 0x080fe40000000014 */
[----:B------:R-:W-:Y:S01]  /*1d60*/  HFMA2 R56, R42, R21, R56 ;  /* 0x000000152a387231 */ /* 0x000fe20000000038 */
[----:B------:R-:W-:Y:S02]  /*1d70*/  LOP3.LUT R49, R17, 0xf000f, RZ, 0xc0, !PT ;  /* 0x000f000f11317812 */ /* 0x000fe400078ec0ff */
[----:B------:R-:W-:Y:S01]  /*1d80*/  LOP3.LUT R21, R16, 0xf000f, RZ, 0xc0, !PT ;  /* 0x000f000f10157812 */ /* 0x000fe200078ec0ff */
[----:B------:R-:W-:Y:S01]  /*1d90*/  HFMA2 R53, R53, 1, 1, R26 ;  /* 0x3c003c0035357831 */ /* 0x000fe2000000001a */
[----:B------:R-:W-:Y:S02]  /*1da0*/  LOP3.LUT R50, R48, 0xf000f, RZ, 0xc0, !PT ;  /* 0x000f000f30327812 */ /* 0x000fe400078ec0ff */
[----:B------:R-:W-:Y:S02]  /*1db0*/  LOP3.LUT R49, R49, 0x64006400, RZ, 0xfc, !PT ;  /* 0x6400640031317812 */ /* 0x000fe400078efcff */
[----:B------:R-:W-:-:S02]  /*1dc0*/  LOP3.LUT R21, R21, 0x64006400, RZ, 0xfc, !PT ;  /* 0x6400640015157812 */ /* 0x000fc400078efcff */
[----:B------:R-:W-:Y:S02]  /*1dd0*/  LOP3.LUT R51, R50, 0x64006400, RZ, 0xfc, !PT ;  /* 0x6400640032337812 */ /* 0x000fe400078efcff */
[----:B------:R-:W-:Y:S01]  /*1de0*/  LOP3.LUT R16, R16, 0xf000f0, RZ, 0xc0, !PT ;  /* 0x00f000f010107812 */ /* 0x000fe200078ec0ff */
[----:B------:R-:W-:Y:S01]  /*1df0*/  HADD2 R21, R21, R32 ;  /* 0x0000002015157230 */ /* 0x000fe20000000000 */
[----:B------:R-:W-:Y:S01]  /*1e00*/  LOP3.LUT R48, R48, 0xf000f0, RZ, 0xc0, !PT ;  /* 0x00f000f030307812 */ /* 0x000fe200078ec0ff */
[----:B------:R-:W-:Y:S02]  /*1e10*/  HFMA2 R49, R49, 1, 1, R30 ;  /* 0x3c003c0031317831 */ /* 0x000fe4000000001e */
[----:B------:R-:W-:Y:S01]  /*1e20*/  HADD2 R51, R51, R28 ;  /* 0x0000001c33337230 */ /* 0x000fe20000000000 */
[----:B------:R-:W-:Y:S01]  /*1e30*/  LOP3.LUT R16, R16, 0x64006400, RZ, 0xfc, !PT ;  /* 0x6400640010107812 */ /* 0x000fe200078efcff */
[-C--:B------:R-:W-:Y:S01]  /*1e40*/  HFMA2 R57, R53, R22.reuse, R20 ;  /* 0x0000001635397231 */ /* 0x080fe20000000014 */
[----:B------:R-:W-:Y:S01]  /*1e50*/  LOP3.LUT R48, R48, 0x64006400, RZ, 0xfc, !PT ;  /* 0x6400640030307812 */ /* 0x000fe200078efcff */
[-C--:B------:R-:W-:Y:S01]  /*1e60*/  HFMA2 R18, R21, R22.reuse, R18 ;  /* 0x0000001615127231 */ /* 0x080fe20000000012 */
[----:B------:R-:W-:Y:S01]  /*1e70*/  LOP3.LUT R17, R17, 0xf000f0, RZ, 0xc0, !PT ;  /* 0x00f000f011117812 */ /* 0x000fe200078ec0ff */
[----:B------:R-:W-:Y:S01]  /*1e80*/  HFMA2 R56, R51, R22, R56 ;  /* 0x0000001633387231 */ /* 0x000fe20000000038 */
[----:B------:R-:W-:Y:S01]  /*1e90*/  LOP3.LUT R19, R19, 0xf000f0, RZ, 0xc0, !PT ;  /* 0x00f000f013137812 */ /* 0x000fe200078ec0ff */
[----:B------:R-:W-:-:S02]  /*1ea0*/  HFMA2 R20, R16, 0.0625, 0.0625, R31 ;  /* 0x2c002c0010147831 */ /* 0x000fc4000000001f */
[----:B------:R-:W-:Y:S02]  /*1eb0*/  HFMA2 R52, R49, R22, R52 ;  /* 0x0000001631347231 */ /* 0x000fe40000000034 */
[----:B------:R-:W-:Y:S01]  /*1ec0*/  HFMA2 R48, R48, 0.0625, 0.0625, R27 ;  /* 0x2c002c0030307831 */ /* 0x000fe2000000001b */
[----:B------:R-:W-:Y:S02]  /*1ed0*/  LOP3.LUT R22, R17, 0x64006400, RZ, 0xfc, !PT ;  /* 0x6400640011167812 */ /* 0x000fe400078efcff */
[----:B------:R-:W-:Y:S01]  /*1ee0*/  LOP3.LUT R50, R19, 0x64006400, RZ, 0xfc, !PT ;  /* 0x6400640013327812 */ /* 0x000fe200078efcff */
[-C--:B------:R-:W-:Y:S02]  /*1ef0*/  HFMA2 R18, R20, R23.reuse, R18 ;  /* 0x0000001714127231 */ /* 0x080fe40000000012 */
[----:B------:R-:W-:Y:S02]  /*1f00*/  HFMA2 R22, R22, 0.0625, 0.0625, R29 ;  /* 0x2c002c0016167831 */ /* 0x000fe4000000001d */
[----:B------:R-:W-:-:S02]  /*1f10*/  HFMA2 R17, R48, R23, R56 ;  /* 0x0000001730117231 */ /* 0x000fc40000000038 */
[----:B------:R-:W-:Y:S02]  /*1f20*/  HFMA2 R50, R50, 0.0625, 0.0625, R25 ;  /* 0x2c002c0032327831 */ /* 0x000fe40000000019 */
[-C--:B------:R-:W-:Y:S02]  /*1f30*/  HFMA2 R52, R22, R23.reuse, R52 ;  /* 0x0000001716347231 */ /* 0x080fe40000000034 */
[----:B------:R-:W-:Y:S02]  /*1f40*/  HFMA2 R57, R50, R23, R57 ;  /* 0x0000001732397231 */ /* 0x000fe40000000039 */
[----:B------:R-:W-:Y:S02]  /*1f50*/  HFMA2 R12, R18, R37, R12 ;  /* 0x00000025120c7231 */ /* 0x000fe4000000000c */
[----:B------:R-:W-:Y:S02]  /*1f60*/  HFMA2 R11, R52, R35, R11 ;  /* 0x00000023340b7231 */ /* 0x000fe4000000000b */
[----:B------:R-:W-:-:S02]  /*1f70*/  HFMA2 R10, R17, R34, R10 ;  /* 0x00000022110a7231 */ /* 0x000fc4000000000a */
[----:B------:R-:W-:Y:S01]  /*1f80*/  HFMA2 R9, R57, R33, R9 ;  /* 0x0000002139097231 */ /* 0x000fe20000000009 */
[----:B------:R-:W-:Y:S06]  /*1f90*/  BRA.U !UP1, `(.L_x_19) ;  /* 0x00000005090c7547 */ /* 0x000fec000b800000 */
[----:B------:R-:W0:Y:S01]  /*1fa0*/  LDS.128 R16, [UR7+-0x100] ;  /* 0xffff0007ff107984 */ /* 0x000e220008000c00 */
[----:B------:R-:W-:Y:S01]  /*1fb0*/  UISETP.NE.AND UP1, UPT, UR6, 0x2, UPT ;  /* 0x000000020600788c */ /* 0x000fe2000bf25270 */
[-C--:B0-----:R-:W-:Y:S02]  /*1fc0*/  HFMA2 R23, R47, R16.reuse, RZ ;  /* 0x000000102f177231 */ /* 0x081fe400000000ff */
[-C--:B------:R-:W-:Y:S02]  /*1fd0*/  HFMA2 R52, R45, R16.reuse, RZ.H0_H0 ;  /* 0x000000102d347231 */ /* 0x080fe400000400ff */
[-C--:B------:R-:W-:Y:S02]  /*1fe0*/  HFMA2 R56, R43, R16.reuse, RZ ;  /* 0x000000102b387231 */ /* 0x080fe400000000ff */
[----:B------:R-:W-:Y:S02]  /*1ff0*/  HFMA2 R16, R41, R16, RZ.H0_H0 ;  /* 0x0000001029107231 */ /* 0x000fe400000400ff */
[----:B------:R-:W-:-:S02]  /*2000*/  HFMA2 R52, R44, R17, R52 ;  /* 0x000000112c347231 */ /* 0x000fc40000000034 */
[-C--:B------:R-:W-:Y:S02]  /*2010*/  HFMA2 R16, R40, R17.reuse, R16 ;  /* 0x0000001128107231 */ /* 0x080fe40000000010 */
[-C--:B------:R-:W-:Y:S02]  /*2020*/  HFMA2 R23, R46, R17.reuse, R23 ;  /* 0x000000112e177231 */ /* 0x080fe40000000017 */
[-C--:B------:R-:W-:Y:S02]  /*2030*/  HFMA2 R52, R49, R18.reuse, R52 ;  /* 0x0000001231347231 */ /* 0x080fe40000000034 */
[----:B------:R-:W-:Y:S02]  /*2040*/  HFMA2 R56, R42, R17, R56 ;  /* 0x000000112a387231 */ /* 0x000fe40000000038 */
[----:B------:R-:W-:Y:S02]  /*2050*/  HFMA2 R16, R53, R18, R16 ;  /* 0x0000001235107231 */ /* 0x000fe40000000010 */
[----:B------:R-:W-:-:S02]  /*2060*/  HFMA2 R52, R22, R19, R52 ;  /* 0x0000001316347231 */ /* 0x000fc40000000034 */
[----:B------:R-:W-:Y:S02]  /*2070*/  HFMA2 R16, R50, R19, R16 ;  /* 0x0000001332107231 */ /* 0x000fe40000000010 */
[-C--:B------:R-:W-:Y:S02]  /*2080*/  HFMA2 R23, R21, R18.reuse, R23 ;  /* 0x0000001215177231 */ /* 0x080fe40000000017 */
[----:B------:R-:W-:Y:S02]  /*2090*/  HFMA2 R7, R52, R35, R7 ;  /* 0x0000002334077231 */ /* 0x000fe40000000007 */
[----:B------:R-:W-:Y:S02]  /*20a0*/  HFMA2 R56, R51, R18, R56 ;  /* 0x0000001233387231 */ /* 0x000fe40000000038 */
[----:B------:R-:W-:Y:S02]  /*20b0*/  HFMA2 R5, R16, R33, R5 ;  /* 0x0000002110057231 */ /* 0x000fe40000000005 */
[----:B------:R-:W-:-:S02]  /*20c0*/  HFMA2 R23, R20, R19, R23 ;  /* 0x0000001314177231 */ /* 0x000fc40000000017 */
[----:B------:R-:W-:Y:S02]  /*20d0*/  HFMA2 R17, R48, R19, R56 ;  /* 0x0000001330117231 */ /* 0x000fe40000000038 */
[----:B------:R-:W-:Y:S02]  /*20e0*/  HFMA2 R8, R23, R37, R8 ;  /* 0x0000002517087231 */ /* 0x000fe40000000008 */
[----:B------:R-:W-:Y:S01]  /*20f0*/  HFMA2 R6, R17, R34, R6 ;  /* 0x0000002211067231 */ /* 0x000fe20000000006 */
[----:B------:R-:W-:Y:S06]  /*2100*/  BRA.U !UP1, `(.L_x_19) ;  /* 0x0000000109b07547 */ /* 0x000fec000b800000 */
[----:B------:R-:W0:Y:S01]  /*2110*/  LDS.128 R16, [UR7] ;  /* 0x00000007ff107984 */ /* 0x000e220008000c00 */
        /* <DEDUP_REMOVED lines=22> */
[----:B------:R-:W0:Y:S02]  /*2280*/  LDS.128 R16, [UR7+0x100] ;  /* 0x00010007ff107984 */ /* 0x000e240008000c00 */
        /* <DEDUP_REMOVED lines=19> */
[----:B------:R-:W-:-:S07]  /*23c0*/  HFMA2 R15, R17, R34, R15 ;  /* 0x00000022110f7231 */ /* 0x000fce000000000f */
.L_x_19:
[----:B------:R-:W-:-:S05]  /*23d0*/  MOV R17, UR11 ;  /* 0x0000000b00117c02 */ /* 0x000fca0008000f00 */
[----:B------:R-:W-:Y:S01]  /*23e0*/  IMAD.WIDE R54, R17, 0x4, R54 ;  /* 0x0000000411367825 */ /* 0x000fe200078e0236 */
[----:B------:R-:W-:Y:S06]  /*23f0*/  BRA.U !UP0, `(.L_x_20) ;  /* 0x00000009083c7547 */ /* 0x000fec000b800000 */
        /* <DEDUP_REMOVED lines=14> */
[----:B------:R-:W-:Y:S01]  /*24e0*/  HADD2 R47, R47, R32 ;  /* 0x000000202f2f7230 */ /* 0x000fe20000000000 */
[----:B------:R-:W-:Y:S02]  /*24f0*/  SHF.R.U32.HI R48, RZ, 0x8, R18 ;  /* 0x00000008ff307819 */ /* 0x000fe40000011612 */
[----:B------:R-:W-:Y:S02]  /*2500*/  LOP3.LUT R18, R19, 0xf000f, RZ, 0xc0, !PT ;  /* 0x000f000f13127812 */ /* 0x000fe400078ec0ff */
[----:B------:R-:W-:Y:S01]  /*2510*/  LOP3.LUT R45, R42, 0x64006400, RZ, 0xfc, !PT ;  /* 0x640064002a2d7812 */ /* 0x000fe200078efcff */
[----:B0-----:R-:W-:Y:S01]  /*2520*/  HFMA2 R56, R43, R20, RZ ;  /* 0x000000142b387231 */ /* 0x001fe200000000ff */
[----:B------:R-:W-:-:S02]  /*2530*/  LOP3.LUT R46, R41, 0x64006400, RZ, 0xfc, !PT ;  /* 0x64006400292e7812 */ /* 0x000fc400078efcff */
[----:B------:R-:W-:Y:S01]  /*2540*/  LOP3.LUT R42, R50, 0x64006400, RZ, 0xfc, !PT ;  /* 0x64006400322a7812 */ /* 0x000fe200078efcff */
[----:B------:R-:W-:Y:S01]  /*2550*/  HADD2 R45, R45, R30 ;  /* 0x0000001e2d2d7230 */ /* 0x000fe20000000000 */
[----:B------:R-:W-:Y:S02]  /*2560*/  LOP3.LUT R51, R19, 0xf000f0, RZ, 0xc0, !PT ;  /* 0x00f000f013337812 */ /* 0x000fe400078ec0ff */
[----:B------:R-:W-:Y:S01]  /*2570*/  LOP3.LUT R41, R18, 0x64006400, RZ, 0xfc, !PT ;  /* 0x6400640012297812 */ /* 0x000fe200078efcff */
[----:B------:R-:W-:Y:S01]  /*2580*/  HFMA2 R46, R46, 0.0625, 0.0625, R31 ;  /* 0x2c002c002e2e7831 */ /* 0x000fe2000000001f */
[----:B------:R-:W-:Y:S01]  /*2590*/  SHF.R.U32.HI R19, RZ, 0x8, R19 ;  /* 0x00000008ff137819 */ /* 0x000fe20000011613 */
[----:B------:R-:W-:Y:S01]  /*25a0*/  HFMA2 R42, R42, 0.0625, 0.0625, R27 ;  /* 0x2c002c002a2a7831 */ /* 0x000fe2000000001b */
[----:B------:R-:W-:Y:S01]  /*25b0*/  LOP3.LUT R40, R51, 0x64006400, RZ, 0xfc, !PT ;  /* 0x6400640033287812 */ /* 0x000fe200078efcff */
[----:B------:R-:W-:Y:S02]  /*25c0*/  HADD2 R41, R41, R26 ;  /* 0x0000001a29297230 */ /* 0x000fe40000000000 */
[----:B------:R-:W-:-:S02]  /*25d0*/  HFMA2 R18, R47, R20, RZ ;  /* 0x000000142f127231 */ /* 0x000fc400000000ff */
        /* <DEDUP_REMOVED lines=8> */
[-C--:B------:R-:W-:Y:S02]  /*2660*/  HFMA2 R18, R46, R21.reuse, R18 ;  /* 0x000000152e127231 */ /* 0x080fe40000000012 */
[----:B------:R-:W-:-:S02]  /*2670*/  HFMA2 R20, R40, R21, R20 ;  /* 0x0000001528147231 */ /* 0x000fc40000000014 */
[----:B------:R-:W-:Y:S01]  /*2680*/  HFMA2 R56, R42, R21, R56 ;  /* 0x000000152a387231 */ /* 0x000fe20000000038 */
[----:B------:R-:W-:Y:S02]  /*2690*/  LOP3.LUT R49, R17, 0xf000f, RZ, 0xc0, !PT ;  /* 0x000f000f11317812 */ /* 0x000fe400078ec0ff */
[----:B------:R-:W-:Y:S01]  /*26a0*/  LOP3.LUT R21, R16, 0xf000f, RZ, 0xc0, !PT ;  /* 0x000f000f10157812 */ /* 0x000fe200078ec0ff */
[----:B------:R-:W-:Y:S01]  /*26b0*/  HFMA2 R53, R53, 1, 1, R26 ;  /* 0x3c003c0035357831 */ /* 0x000fe2000000001a */
[----:B------:R-:W-:Y:S02]  /*26c0*/  LOP3.LUT R50, R48, 0xf000f, RZ, 0xc0, !PT ;  /* 0x000f000f30327812 */ /* 0x000fe400078ec0ff */
[----:B------:R-:W-:Y:S02]  /*26d0*/  LOP3.LUT R49, R49, 0x64006400, RZ, 0xfc, !PT ;  /* 0x6400640031317812 */ /* 0x000fe400078efcff */
[----:B------:R-:W-:Y:S02]  /*26e0*/  LOP3.LUT R21, R21, 0x64006400, RZ, 0xfc, !PT ;  /* 0x6400640015157812 */ /* 0x000fe400078efcff */
[----:B------:R-:W-:-:S02]  /*26f0*/  LOP3.LUT R51, R50, 0x64006400, RZ, 0xfc, !PT ;  /* 0x6400640032337812 */ /* 0x000fc400078efcff */
        /* <DEDUP_REMOVED lines=51> */
[----:B------:R-:W0:Y:S01]  /*2a30*/  LDS.128 R16, [UR7+0x10] ;  /* 0x00001007ff107984 */ /* 0x000e220008000c00 */
        /* <DEDUP_REMOVED lines=43> */
.L_x_20:
        /* <DEDUP_REMOVED lines=146> */
.L_x_21:
        /* <DEDUP_REMOVED lines=146> */
.L_x_22:
[----:B------:R-:W-:Y:S01]  /*3f30*/  UIADD3 UR14, UPT, UPT, UR14, 0x20, URZ ;  /* 0x000000200e0e7890 */ /* 0x000fe2000fffe0ff */
[----:B------:R-:W-:Y:S01]  /*3f40*/  MOV R17, UR11 ;  /* 0x0000000b00117c02 */ /* 0x000fe20008000f00 */
[----:B------:R-:W-:Y:S02]  /*3f50*/  UIADD3 UR4, UPT, UPT, UR4, 0x20, URZ ;  /* 0x0000002004047890 */ /* 0x000fe4000fffe0ff */
[----:B------:R-:W-:Y:S02]  /*3f60*/  UIADD3 UR7, UPT, UPT, UR7, 0x40, URZ ;  /* 0x0000004007077890 */ /* 0x000fe4000fffe0ff */
[----:B------:R-:W-:Y:S01]  /*3f70*/  ISETP.LE.AND P0, PT, R39, UR14, PT ;  /* 0x0000000e27007c0c */ /* 0x000fe2000bf03270 */
[----:B------:R-:W-:-:S12]  /*3f80*/  IMAD.WIDE R54, R17, 0x4, R54 ;  /* 0x0000000411367825 */ /* 0x000fd800078e0236 */
[----:B------:R-:W-:Y:S05]  /*3f90*/  @!P0 BRA `(.L_x_23) ;  /* 0xffffffd400f48947 */ /* 0x000fea000383ffff */
.L_x_17:
[----:B------:R-:W-:-:S13]  /*3fa0*/  ISETP.LT.AND P0, PT, RZ, UR6, PT ;  /* 0x00000006ff007c0c */ /* 0x000fda000bf01270 */
[----:B------:R-:W-:Y:S05]  /*3fb0*/  @!P0 EXIT ;  /* 0x000000000000894d */ /* 0x000fea0003800000 */
[----:B------:R-:W0:Y:S01]  /*3fc0*/  S2R R18, SR_CTAID.X ;  /* 0x0000000000127919 */ /* 0x000e220000002500 */
[----:B------:R-:W1:Y:S01]  /*3fd0*/  LDC.64 R16, c[0x0][0x3a0] ;  /* 0x0000e800ff107b82 */ /* 0x000e620000000a00 */
[----:B------:R-:W-:Y:S01]  /*3fe0*/  HADD2 R12, R12.H0_H0, R12.H1_H1 ;  /* 0x3000000c0c0c7230 */ /* 0x000fe20000000800 */
[----:B------:R-:W0:Y:S01]  /*3ff0*/  S2R R19, SR_TID.X ;  /* 0x0000000000137919 */ /* 0x000e220000002100 */
[----:B------:R-:W2:Y:S01]  /*4000*/  S2R R20, SR_CTAID.Y ;  /* 0x0000000000147919 */ /* 0x000ea20000002600 */
[----:B0-----:R-:W-:Y:S01]  /*4010*/  LEA R19, R18, R19, 0x7 ;  /* 0x0000001312137211 */ /* 0x001fe200078e38ff */
[----:B------:R-:W-:-:S04]  /*4020*/  HADD2 R18, R11.H0_H0, R11.H1_H1 ;  /* 0x3000000b0b127230 */ /* 0x000fc80000000800 */
[----:B--2---:R-:W-:Y:S01]  /*4030*/  IMAD R19, R20, UR11, R19 ;  /* 0x0000000b14137c24 */ /* 0x004fe2000f8e0213 */
[----:B------:R-:W-:-:S04]  /*4040*/  PRMT R12, R12, 0x5410, R18 ;  /* 0x000054100c0c7816 */ /* 0x000fc80000000012 */
[----:B------:R-:W-:-:S05]  /*4050*/  SHF.L.U32 R19, R19, 0x2, RZ ;  /* 0x0000000213137819 */ /* 0x000fca00000006ff */
[----:B-1----:R-:W-:-:S05]  /*4060*/  IMAD.WIDE R16, R19, 0x2, R16 ;  /* 0x0000000213107825 */ /* 0x002fca00078e0210 */
[----:B------:R0:W-:Y:S01]  /*4070*/  ATOM.E.ADD.F16x2.RN.STRONG.GPU P0, RZ, desc[UR12][R16.64], R12 ;  /* 0x8000000c10ff79a2 */ /* 0x0001e2000c10e10c */
[----:B------:R-:W-:Y:S01]  /*4080*/  HADD2 R19, R10.H0_H0, R10.H1_H1 ;  /* 0x3000000a0a137230 */ /* 0x000fe20000000800 */
[----:B------:R-:W-:Y:S01]  /*4090*/  BSSY.RECONVERGENT B0, `(.L_x_24) ;  /* 0x0000011000007945 */ /* 0x000fe20003800200 */
[----:B------:R-:W-:-:S05]  /*40a0*/  HADD2 R20, R9.H0_H0, R9.H1_H1 ;  /* 0x3000000909147230 */ /* 0x000fca0000000800 */
[----:B------:R-:W-:Y:S01]  /*40b0*/  PRMT R19, R19, 0x5410, R20 ;  /* 0x0000541013137816 */ /* 0x000fe20000000014 */
[----:B0-----:R-:W-:Y:S06]  /*40c0*/  @P0 BRA `(.L_x_25) ;  /* 0x0000000000340947 */ /* 0x001fec0003800000 */
[----:B------:R-:W0:Y:S02]  /*40d0*/  QSPC.E.S P0, RZ, [R16] ;  /* 0x0000000010ff73aa */ /* 0x000e240000000500 */
[----:B0-----:R-:W-:Y:S05]  /*40e0*/  @!P0 BRA `(.L_x_26) ;  /* 0x0000000000208947 */ /* 0x001fea0003800000 */
[----:B------:R-:W-:Y:S02]  /*40f0*/  MOV R10, R16 ;  /* 0x00000010000a7202 */ /* 0x000fe40000000f00 */
[----:B------:R-:W-:Y:S02]  /*4100*/  PRMT R12, R12, 0x5410, R18 ;  /* 0x000054100c0c7816 */ /* 0x000fe40000000012 */
[----:B------:R-:W-:-:S07]  /*4110*/  MOV R9, R10 ;  /* 0x0000000a00097202 */ /* 0x000fce0000000f00 */
.L_x_27:
[----:B------:R-:W0:Y:S02]  /*4120*/  LDS R10, [R9] ;  /* 0x00000000090a7984 */ /* 0x000e240000000800 */
[----:B0-----:R-:W-:-:S05]  /*4130*/  HFMA2 R11, R10, 1, 1, R12 ;  /* 0x3c003c000a0b7831 */ /* 0x001fca000000000c */
[----:B------:R-:W0:Y:S02]  /*4140*/  ATOMS.CAST.SPIN P0, [R9], R10, R11 ;  /* 0x0000000a0900758d */ /* 0x000e24000180000b */
[----:B0-----:R-:W-:Y:S05]  /*4150*/  @!P0 BRA `(.L_x_27) ;  /* 0xfffffffc00f08947 */ /* 0x001fea000383ffff */
[----:B------:R-:W-:Y:S05]  /*4160*/  BRA `(.L_x_25) ;  /* 0x00000000000c7947 */ /* 0x000fea0003800000 */
.L_x_26:
[----:B------:R-:W2:Y:S02]  /*4170*/  LD.E R9, desc[UR12][R16.64] ;  /* 0x0000000c10097980 */ /* 0x000ea4000c101900 */
[----:B--2---:R-:W-:-:S05]  /*4180*/  IADD3 R9, PT, PT, R12, R9, RZ ;  /* 0x000000090c097210 */ /* 0x004fca0007ffe0ff */
[----:B------:R0:W-:Y:S02]  /*4190*/  ST.E desc[UR12][R16.64], R9 ;  /* 0x0000000910007985 */ /* 0x0001e4000c10190c */
.L_x_25:
[----:B------:R-:W-:Y:S05]  /*41a0*/  BSYNC.RECONVERGENT B0 ;  /* 0x0000000000007941 */ /* 0x000fea0003800200 */
.L_x_24:
[----:B------:R1:W-:Y:S01]  /*41b0*/  ATOM.E.ADD.F16x2.RN.STRONG.GPU P0, RZ, desc[UR12][R16.64+0x4], R19 ;  /* 0x8000041310ff79a2 */ /* 0x0003e2000c10e10c */
[----:B------:R-:W-:Y:S04]  /*41c0*/  BSSY.RECONVERGENT B0, `(.L_x_28) ;  /* 0x000000f000007945 */ /* 0x000fe80003800200 */
[----:B-1----:R-:W-:Y:S05]  /*41d0*/  @P0 BRA `(.L_x_29) ;  /* 0x0000000000340947 */ /* 0x002fea0003800000 */
[----:B------:R-:W1:Y:S02]  /*41e0*/  QSPC.E.S P0, RZ, [R16+0x4] ;  /* 0x0000040010ff73aa */ /* 0x000e640000000500 */
[----:B-1----:R-:W-:Y:S05]  /*41f0*/  @!P0 BRA `(.L_x_30) ;  /* 0x0000000000208947 */ /* 0x002fea0003800000 */
[----:B------:R-:W-:Y:S02]  /*4200*/  MOV R10, R16 ;  /* 0x00000010000a7202 */ /* 0x000fe40000000f00 */
[----:B------:R-:W-:Y:S02]  /*4210*/  PRMT R19, R19, 0x5410, R20 ;  /* 0x0000541013137816 */ /* 0x000fe40000000014 */
[----:B0-----:R-:W-:-:S07]  /*4220*/  MOV R9, R10 ;  /* 0x0000000a00097202 */ /* 0x001fce0000000f00 */
.L_x_31:
[----:B------:R-:W0:Y:S02]  /*4230*/  LDS R10, [R9+0x4] ;  /* 0x00000400090a7984 */ /* 0x000e240000000800 */
[----:B0-----:R-:W-:-:S05]  /*4240*/  HADD2 R11, R10, R19 ;  /* 0x000000130a0b7230 */ /* 0x001fca0000000000 */
[----:B------:R-:W0:Y:S02]  /*4250*/  ATOMS.CAST.SPIN P0, [R9+0x4], R10, R11 ;  /* 0x0000040a0900758d */ /* 0x000e24000180000b */
[----:B0-----:R-:W-:Y:S05]  /*4260*/  @!P0 BRA `(.L_x_31) ;  /* 0xfffffffc00f08947 */ /* 0x001fea000383ffff */
[----:B------:R-:W-:Y:S05]  /*4270*/  BRA `(.L_x_29) ;  /* 0x00000000000c7947 */ /* 0x000fea0003800000 */
.L_x_30:
[----:B0-----:R-:W2:Y:S02]  /*4280*/  LD.E R9, desc[UR12][R16.64+0x4] ;  /* 0x0000040c10097980 */ /* 0x001ea4000c101900 */
[----:B--2---:R-:W-:-:S05]  /*4290*/  IADD3 R9, PT, PT, R19, R9, RZ ;  /* 0x0000000913097210 */ /* 0x004fca0007ffe0ff */
[----:B------:R1:W-:Y:S02]  /*42a0*/  ST.E desc[UR12][R16.64+0x4], R9 ;  /* 0x0000040910007985 */ /* 0x0003e4000c10190c */
.L_x_29:
[----:B------:R-:W-:Y:S05]  /*42b0*/  BSYNC.RECONVERGENT B0 ;  /* 0x0000000000007941 */ /* 0x000fea0003800200 */
.L_x_28:
[----:B------:R-:W-:-:S06]  /*42c0*/  UISETP.NE.AND UP0, UPT, UR6, 0x1, UPT ;  /* 0x000000010600788c */ /* 0x000fcc000bf05270 */
[----:B------:R-:W-:-:S13]  /*42d0*/  PLOP3.LUT P0, PT, PT, PT, UP0, 0x80, 0x8 ;  /* 0x000000000008781c */ /* 0x000fda0003f0f008 */
[----:B------:R-:W-:Y:S05]  /*42e0*/  @!P0 EXIT ;  /* 0x000000000000894d */ /* 0x000fea0003800000 */
[----:B------:R-:W-:Y:S01]  /*42f0*/  MOV R11, UR11 ;  /* 0x0000000b000b7c02 */ /* 0x000fe20008000f00 */
[----:B------:R-:W-:Y:S02]  /*4300*/  HADD2 R8, R8.H0_H0, R8.H1_H1 ;  /* 0x3000000808087230 */ /* 0x000fe40000000800 */
[----:B01----:R-:W-:Y:S02]  /*4310*/  HADD2 R9, R7.H0_H0, R7.H1_H1 ;  /* 0x3000000707097230 */ /* 0x003fe40000000800 */
[----:B------:R-:W-:-:S03]  /*4320*/  IMAD.WIDE R16, R11, 0x2, R16 ;  /* 0x000000020b107825 */ /* 0x000fc600078e0210 */
[----:B------:R-:W-:-:S05]  /*4330*/  PRMT R8, R8, 0x5410, R9 ;  /* 0x0000541008087816 */ /* 0x000fca0000000009 */
        /* <DEDUP_REMOVED lines=11> */
.L_x_35:
[----:B------:R-:W0:Y:S02]  /*43f0*/  LDS R6, [R5] ;  /* 0x0000000005067984 */ /* 0x000e240000000800 */
[----:B0-----:R-:W-:-:S05]  /*4400*/  HFMA2 R7, R6, 1, 1, R8 ;  /* 0x3c003c0006077831 */ /* 0x001fca0000000008 */
[----:B------:R-:W0:Y:S02]  /*4410*/  ATOMS.CAST.SPIN P0, [R5], R6, R7 ;  /* 0x000000060500758d */ /* 0x000e240001800007 */
[----:B0-----:R-:W-:Y:S05]  /*4420*/  @!P0 BRA `(.L_x_35) ;  /* 0xfffffffc00f08947 */ /* 0x001fea000383ffff */
[----:B------:R-:W-:Y:S05]  /*4430*/  BRA `(.L_x_33) ;  /* 0x00000000000c7947 */ /* 0x000fea0003800000 */
.L_x_34:
[----:B------:R-:W2:Y:S02]  /*4440*/  LD.E R5, desc[UR12][R16.64] ;  /* 0x0000000c10057980 */ /* 0x000ea4000c101900 */
[----:B--2---:R-:W-:-:S05]  /*4450*/  IADD3 R5, PT, PT, R8, R5, RZ ;  /* 0x0000000508057210 */ /* 0x004fca0007ffe0ff */
[----:B------:R0:W-:Y:S02]  /*4460*/  ST.E desc[UR12][R16.64], R5 ;  /* 0x0000000510007985 */ /* 0x0001e4000c10190c */
.L_x_33:
[----:B------:R-:W-:Y:S05]  /*4470*/  BSYNC.RECONVERGENT B0 ;  /* 0x0000000000007941 */ /* 0x000fea0003800200 */
.L_x_32:
        /* <DEDUP_REMOVED lines=8> */
.L_x_39:
[----:B------:R-:W0:Y:S02]  /*4500*/  LDS R6, [R5+0x4] ;  /* 0x0000040005067984 */ /* 0x000e240000000800 */
[----:B0-----:R-:W-:-:S05]  /*4510*/  HADD2 R7, R6, R10 ;  /* 0x0000000a06077230 */ /* 0x001fca0000000000 */
[----:B------:R-:W0:Y:S02]  /*4520*/  ATOMS.CAST.SPIN P0, [R5+0x4], R6, R7 ;  /* 0x000004060500758d */ /* 0x000e240001800007 */
[----:B0-----:R-:W-:Y:S05]  /*4530*/  @!P0 BRA `(.L_x_39) ;  /* 0xfffffffc00f08947 */ /* 0x001fea000383ffff */
[----:B------:R-:W-:Y:S05]  /*4540*/  BRA `(.L_x_37) ;  /* 0x00000000000c7947 */ /* 0x000fea0003800000 */
.L_x_38:
[----:B0-----:R-:W2:Y:S02]  /*4550*/  LD.E R5, desc[UR12][R16.64+0x4] ;  /* 0x0000040c10057980 */ /* 0x001ea4000c101900 */
[----:B--2---:R-:W-:-:S05]  /*4560*/  IADD3 R5, PT, PT, R10, R5, RZ ;  /* 0x000000050a057210 */ /* 0x004fca0007ffe0ff */
[----:B------:R1:W-:Y:S02]  /*4570*/  ST.E desc[UR12][R16.64+0x4], R5 ;  /* 0x0000040510007985 */ /* 0x0003e4000c10190c */
.L_x_37:
[----:B------:R-:W-:Y:S05]  /*4580*/  BSYNC.RECONVERGENT B0 ;  /* 0x0000000000007941 */ /* 0x000fea0003800200 */
.L_x_36:
[----:B------:R-:W-:-:S06]  /*4590*/  UISETP.NE.AND UP0, UPT, UR6, 0x2, UPT ;  /* 0x000000020600788c */ /* 0x000fcc000bf05270 */
[----:B------:R-:W-:-:S13]  /*45a0*/  PLOP3.LUT P0, PT, PT, PT, UP0, 0x80, 0x8 ;  /* 0x000000000008781c */ /* 0x000fda0003f0f008 */
[----:B------:R-:W-:Y:S05]  /*45b0*/  @!P0 EXIT ;  /* 0x000000000000894d */ /* 0x000fea0003800000 */
[----:B01----:R-:W-:Y:S01]  /*45c0*/  MOV R5, UR11 ;  /* 0x0000000b00057c02 */ /* 0x003fe20008000f00 */
[----:B------:R-:W-:Y:S02]  /*45d0*/  HADD2 R13, R13.H0_H0, R13.H1_H1 ;  /* 0x3000000d0d0d7230 */ /* 0x000fe40000000800 */
[----:B------:R-:W-:Y:S02]  /*45e0*/  HADD2 R4, R4.H0_H0, R4.H1_H1 ;  /* 0x3000000404047230 */ /* 0x000fe40000000800 */
        /* <DEDUP_REMOVED lines=13> */
.L_x_43:
[----:B------:R-:W0:Y:S02]  /*46c0*/  LDS R2, [R7] ;  /* 0x0000000007027984 */ /* 0x000e240000000800 */
[----:B0-----:R-:W-:-:S05]  /*46d0*/  HFMA2 R3, R2, 1, 1, R13 ;  /* 0x3c003c0002037831 */ /* 0x001fca000000000d */
[----:B------:R-:W0:Y:S02]  /*46e0*/  ATOMS.CAST.SPIN P0, [R7], R2, R3 ;  /* 0x000000020700758d */ /* 0x000e240001800003 */
[----:B0-----:R-:W-:Y:S05]  /*46f0*/  @!P0 BRA `(.L_x_43) ;  /* 0xfffffffc00f08947 */ /* 0x001fea000383ffff */
[----:B------:R-:W-:Y:S05]  /*4700*/  BRA `(.L_x_41) ;  /* 0x00000000000c7947 */ /* 0x000fea0003800000 */
.L_x_42:
[----:B------:R-:W2:Y:S02]  /*4710*/  LD.E R2, desc[UR12][R16.64] ;  /* 0x0000000c10027980 */ /* 0x000ea4000c101900 */
[----:B--2---:R-:W-:-:S05]  /*4720*/  IADD3 R3, PT, PT, R13, R2, RZ ;  /* 0x000000020d037210 */ /* 0x004fca0007ffe0ff */
[----:B------:R0:W-:Y:S02]  /*4730*/  ST.E desc[UR12][R16.64], R3 ;  /* 0x0000000310007985 */ /* 0x0001e4000c10190c */
.L_x_41:
[----:B------:R-:W-:Y:S05]  /*4740*/  BSYNC.RECONVERGENT B0 ;  /* 0x0000000000007941 */ /* 0x000fea0003800200 */
.L_x_40:
[----:B------:R1:W-:Y:S01]  /*4750*/  ATOM.E.ADD.F16x2.RN.STRONG.GPU P0, RZ, desc[UR12][R16.64+0x4], R5 ;  /* 0x8000040510ff79a2 */ /* 0x0003e2000c10e10c */
[----:B------:R-:W-:Y:S04]  /*4760*/  BSSY.RECONVERGENT B0, `(.L_x_44) ;  /* 0x000000f000007945 */ /* 0x000fe80003800200 */
[----:B-1----:R-:W-:Y:S05]  /*4770*/  @P0 BRA `(.L_x_45) ;  /* 0x0000000000340947 */ /* 0x002fea0003800000 */
[----:B------:R-:W1:Y:S02]  /*4780*/  QSPC.E.S P0, RZ, [R16+0x4] ;  /* 0x0000040010ff73aa */ /* 0x000e640000000500 */
[----:B-1----:R-:W-:Y:S05]  /*4790*/  @!P0 BRA `(.L_x_46) ;  /* 0x0000000000208947 */ /* 0x002fea0003800000 */
[----:B------:R-:W-:Y:S02]  /*47a0*/  MOV R2, R16 ;  /* 0x0000001000027202 */ /* 0x000fe40000000f00 */
[----:B------:R-:W-:Y:S02]  /*47b0*/  PRMT R5, R5, 0x5410, R6 ;  /* 0x0000541005057816 */ /* 0x000fe40000000006 */
[----:B------:R-:W-:-:S07]  /*47c0*/  MOV R4, R2 ;  /* 0x0000000200047202 */ /* 0x000fce0000000f00 */
.L_x_47:
[----:B------:R-:W0:Y:S02]  /*47d0*/  LDS R2, [R4+0x4] ;  /* 0x0000040004027984 */ /* 0x000e240000000800 */
[----:B0-----:R-:W-:-:S05]  /*47e0*/  HADD2 R3, R2, R5 ;  /* 0x0000000502037230 */ /* 0x001fca0000000000 */
[----:B------:R-:W0:Y:S02]  /*47f0*/  ATOMS.CAST.SPIN P0, [R4+0x4], R2, R3 ;  /* 0x000004020400758d */ /* 0x000e240001800003 */
[----:B0-----:R-:W-:Y:S05]  /*4800*/  @!P0 BRA `(.L_x_47) ;  /* 0xfffffffc00f08947 */ /* 0x001fea000383ffff */
[----:B------:R-:W-:Y:S05]  /*4810*/  BRA `(.L_x_45) ;  /* 0x00000000000c7947 */ /* 0x000fea0003800000 */
.L_x_46:
[----:B------:R-:W0:Y:S02]  /*4820*/  LD.E R2, desc[UR12][R16.64+0x4] ;  /* 0x0000040c10027980 */ /* 0x000e24000c101900 */
[----:B0-----:R-:W-:-:S05]  /*4830*/  IADD3 R3, PT, PT, R5, R2, RZ ;  /* 0x0000000205037210 */ /* 0x001fca0007ffe0ff */
[----:B------:R1:W-:Y:S02]  /*4840*/  ST.E desc[UR12][R16.64+0x4], R3 ;  /* 0x0000040310007985 */ /* 0x0003e4000c10190c */
.L_x_45:
[----:B------:R-:W-:Y:S05]  /*4850*/  BSYNC.RECONVERGENT B0 ;  /* 0x0000000000007941 */ /* 0x000fea0003800200 */
.L_x_44:
        /* <DEDUP_REMOVED lines=19> */
.L_x_51:
[----:B------:R-:W0:Y:S02]  /*4990*/  LDS R2, [R4] ;  /* 0x0000000004027984 */ /* 0x000e240000000800 */
[----:B0-----:R-:W-:-:S05]  /*49a0*/  HFMA2 R3, R2, 1, 1, R0 ;  /* 0x3c003c0002037831 */ /* 0x001fca0000000000 */
[----:B------:R-:W0:Y:S02]  /*49b0*/  ATOMS.CAST.SPIN P0, [R4], R2, R3 ;  /* 0x000000020400758d */ /* 0x000e240001800003 */
[----:B0-----:R-:W-:Y:S05]  /*49c0*/  @!P0 BRA `(.L_x_51) ;  /* 0xfffffffc00f08947 */ /* 0x001fea000383ffff */
[----:B------:R-:W-:Y:S05]  /*49d0*/  BRA `(.L_x_49) ;  /* 0x00000000000c7947 */ /* 0x000fea0003800000 */
.L_x_50:
[----:B------:R-:W2:Y:S02]  /*49e0*/  LD.E R0, desc[UR12][R16.64] ;  /* 0x0000000c10007980 */ /* 0x000ea4000c101900 */
[----:B--2---:R-:W-:-:S05]  /*49f0*/  IADD3 R3, PT, PT, R3, R0, RZ ;  /* 0x0000000003037210 */ /* 0x004fca0007ffe0ff */
[----:B------:R0:W-:Y:S02]  /*4a00*/  ST.E desc[UR12][R16.64], R3 ;  /* 0x0000000310007985 */ /* 0x0001e4000c10190c */
.L_x_49:
[----:B------:R-:W-:Y:S05]  /*4a10*/  BSYNC.RECONVERGENT B0 ;  /* 0x0000000000007941 */ /* 0x000fea0003800200 */
.L_x_48:
[----:B------:R1:W-:Y:S02]  /*4a20*/  ATOM.E.ADD.F16x2.RN.STRONG.GPU P0, RZ, desc[UR12][R16.64+0x4], R15 ;  /* 0x8000040f10ff79a2 */ /* 0x0003e4000c10e10c */
[----:B-1----:R-:W-:Y:S05]  /*4a30*/  @P0 EXIT ;  /* 0x000000000000094d */ /* 0x002fea0003800000 */
[----:B------:R-:W1:Y:S02]  /*4a40*/  QSPC.E.S P0, RZ, [R16+0x4] ;  /* 0x0000040010ff73aa */ /* 0x000e640000000500 */
[----:B-1----:R-:W-:Y:S05]  /*4a50*/  @!P0 BRA `(.L_x_52) ;  /* 0x0000000000208947 */ /* 0x002fea0003800000 */
[----:B------:R-:W-:Y:S02]  /*4a60*/  MOV R2, R16 ;  /* 0x0000001000027202 */ /* 0x000fe40000000f00 */
[----:B------:R-:W-:Y:S02]  /*4a70*/  PRMT R15, R15, 0x5410, R24 ;  /* 0x000054100f0f7816 */ /* 0x000fe40000000018 */
[----:B------:R-:W-:-:S07]  /*4a80*/  MOV R0, R2 ;  /* 0x0000000200007202 */ /* 0x000fce0000000f00 */
.L_x_53:
[----:B------:R-:W0:Y:S02]  /*4a90*/  LDS R2, [R0+0x4] ;  /* 0x0000040000027984 */ /* 0x000e240000000800 */
[----:B0-----:R-:W-:-:S05]  /*4aa0*/  HADD2 R3, R2, R15 ;  /* 0x0000000f02037230 */ /* 0x001fca0000000000 */
[----:B------:R-:W0:Y:S02]  /*4ab0*/  ATOMS.CAST.SPIN P0, [R0+0x4], R2, R3 ;  /* 0x000004020000758d */ /* 0x000e240001800003 */
[----:B0-----:R-:W-:Y:S05]  /*4ac0*/  @!P0 BRA `(.L_x_53) ;  /* 0xfffffffc00f08947 */ /* 0x001fea000383ffff */
[----:B------:R-:W-:Y:S05]  /*4ad0*/  EXIT ;  /* 0x000000000000794d */ /* 0x000fea0003800000 */
.L_x_52:
[----:B------:R-:W0:Y:S02]  /*4ae0*/  LD.E R0, desc[UR12][R16.64+0x4] ;  /* 0x0000040c10007980 */ /* 0x000e24000c101900 */
[----:B0-----:R-:W-:-:S05]  /*4af0*/  IADD3 R3, PT, PT, R15, R0, RZ ;  /* 0x000000000f037210 */ /* 0x001fca0007ffe0ff */
[----:B------:R-:W-:Y:S01]  /*4b00*/  ST.E desc[UR12][R16.64+0x4], R3 ;  /* 0x0000040310007985 */ /* 0x000fe2000c10190c */
[----:B------:R-:W-:Y:S05]  /*4b10*/  EXIT ;  /* 0x000000000000794d */ /* 0x000fea0003800000 */
.L_x_54:
[----:B------:R-:W-:-:S00]  /*4b20*/  BRA `(.L_x_54) ;  /* 0xfffffffc00fc7947 */ /* 0x000fc0000383ffff */
[----:B------:R-:W-:-:S00]  /*4b30*/  NOP ;  /* 0x0000000000007918 */ /* 0x000fc00000000000 */
        /* <DEDUP_REMOVED lines=12> */
.L_x_157:


//--------------------- .text._Z28gemm_half_q_half_gptq_kernelILi3ELb0ELb0EEvPK6__halfPKjS4_S2_PS0_iiiiiPKtibS2_i --------------------------
	.section	.text._Z28gemm_half_q_half_gptq_kernelILi3ELb0ELb0EEvPK6__halfPKjS4_S2_PS0_iiiiiPKtibS2_i,"ax",@progbits
	.align	128
        .global         _Z28gemm_half_q_half_gptq_kernelILi3ELb0ELb0EEvPK6__halfPKjS4_S2_PS0_iiiiiPKtibS2_i
        .type           _Z28gemm_half_q_half_gptq_kernelILi3ELb0ELb0EEvPK6__halfPKjS4_S2_PS0_iiiiiPKtibS2_i,@function
        .size           _Z28gemm_half_q_half_gptq_kernelILi3ELb0ELb0EEvPK6__halfPKjS4_S2_PS0_iiiiiPKtibS2_i,(.L_x_158 - _Z28gemm_half_q_half_gptq_kernelILi3ELb0ELb0EEvPK6__halfPKjS4_S2_PS0_iiiiiPKtibS2_i)
        .other          _Z28gemm_half_q_half_gptq_kernelILi3ELb0ELb0EEvPK6__halfPKjS4_S2_PS0_iiiiiPKtibS2_i,@"STO_CUDA_ENTRY STV_DEFAULT"
_Z28gemm_half_q_half_gptq_kernelILi3ELb0ELb0EEvPK6__halfPKjS4_S2_PS0_iiiiiPKtibS2_i:
.text._Z28gemm_half_q_half_gptq_kernelILi3ELb0ELb0EEvPK6__halfPKjS4_S2_PS0_iiiiiPKtibS2_i:
[----:B------:R-:W-:Y:S08]  /*0000*/  LDC R1, c[0x0][0x37c] ;  /* 0x0000df00ff017b82 */ /* 0x000ff00000000800 */
[----:B------:R-:W0:Y:S01]  /*0010*/  S2UR UR9, SR_CTAID.Y ;  /* 0x00000000000979c3 */ /* 0x000e220000002600 */
[----:B------:R-:W1:Y:S01]  /*0020*/  S2R R2, SR_TID.X ;  /* 0x0000000000027919 */ /* 0x000e620000002100 */
[----:B------:R-:W2:Y:S01]  /*0030*/  LDCU UR6, c[0x0][0x3a8] ;  /* 0x00007500ff0677ac */ /* 0x000ea20008000800 */
[----:B------:R-:W-:Y:S01]  /*0040*/  BSSY.RECONVERGENT B0, `(.L_x_55) ;  /* 0x00000c7000007945 */ /* 0x000fe20003800200 */
[----:B------:R-:W3:Y:S04]  /*0050*/  LDCU.64 UR12, c[0x0][0x358] ;  /* 0x00006b00ff0c77ac */ /* 0x000ee80008000a00 */
[----:B------:R-:W4:Y:S08]  /*0060*/  S2UR UR10, SR_CTAID.Z ;  /* 0x00000000000a79c3 */ /* 0x000f300000002700 */
[----:B------:R-:W5:Y:S01]  /*0070*/  LDC R0, c[0x0][0x3b0] ;  /* 0x0000ec00ff007b82 */ /* 0x000f620000000800 */
[----:B0-----:R-:W-:-:S07]  /*0080*/  UIMAD UR14, UR9, 0x3, URZ ;  /* 0x00000003090e78a4 */ /* 0x001fce000f8e02ff */
[----:B------:R-:W0:Y:S01]  /*0090*/  S2UR UR4, SR_CTAID.X ;  /* 0x00000000000479c3 */ /* 0x000e220000002500 */
[----:B--2---:R-:W-:Y:S02]  /*00a0*/  UIADD3 UR6, UPT, UPT, -UR14, UR6, URZ ;  /* 0x000000060e067290 */ /* 0x004fe4000fffe1ff */
[----:B----4-:R-:W-:Y:S02]  /*00b0*/  USHF.L.U32 UR15, UR10, 0x7, URZ ;  /* 0x000000070a0f7899 */ /* 0x010fe400080006ff */
[----:B------:R-:W-:-:S04]  /*00c0*/  UISETP.GE.AND UP0, UPT, UR6, 0x1, UPT ;  /* 0x000000010600788c */ /* 0x000fc8000bf06270 */
[----:B------:R-:W-:Y:S02]  /*00d0*/  MOV R5, UR15 ;  /* 0x0000000f00057c02 */ /* 0x000fe40008000f00 */
[----:B-1----:R-:W-:Y:S02]  /*00e0*/  IADD3 R3, PT, PT, R2, UR15, RZ ;  /* 0x0000000f02037c10 */ /* 0x002fe4000fffe0ff */
[----:B-----5:R-:W-:Y:S02]  /*00f0*/  VIADDMNMX R36, R5, 0x80, R0, PT ;  /* 0x0000008005247846 */ /* 0x020fe40003800100 */
[----:B------:R-:W-:Y:S01]  /*0100*/  PLOP3.LUT P0, PT, PT, PT, UP0, 0x80, 0x8 ;  /* 0x000000000008781c */ /* 0x000fe20003f0f008 */
[----:B------:R-:W-:-:S03]  /*0110*/  UISETP.LT.AND UP0, UPT, UR6, 0x3, UPT ;  /* 0x000000030600788c */ /* 0x000fc6000bf01270 */
[----:B------:R-:W-:Y:S01]  /*0120*/  ISETP.GE.OR P0, PT, R3, R36, !P0 ;  /* 0x000000240300720c */ /* 0x000fe20004706670 */
[----:B0-----:R-:W-:Y:S02]  /*0130*/  USHF.L.U32 UR4, UR4, 0x9, URZ ;  /* 0x0000000904047899 */ /* 0x001fe400080006ff */
[----:B------:R-:W-:-:S04]  /*0140*/  USEL UR5, UR6, 0x3, UP0 ;  /* 0x0000000306057887 */ /* 0x000fc80008000000 */
[----:B------:R-:W-:-:S06]  /*0150*/  LEA R35, R2, UR4, 0x2 ;  /* 0x0000000402237c11 */ /* 0x000fcc000f8e10ff */
[----:B---3--:R-:W-:Y:S05]  /*0160*/  @P0 BRA `(.L_x_56) ;  /* 0x0000000800d00947 */ /* 0x008fea0003800000 */
        /* <DEDUP_REMOVED lines=9> */
[----:B------:R-:W-:-:S04]  /*0200*/  IMAD R5, R0, UR9, RZ ;  /* 0x0000000900057c24 */ /* 0x000fc8000f8e02ff */
[----:B------:R-:W-:-:S05]  /*0210*/  IMAD R5, R5, 0x3, RZ ;  /* 0x0000000305057824 */ /* 0x000fca00078e02ff */
[----:B------:R-:W-:-:S04]  /*0220*/  IADD3 R7, P0, PT, R3, R5, RZ ;  /* 0x0000000503077210 */ /* 0x000fc80007f1e0ff */
[----:B------:R-:W-:Y:S02]  /*0230*/  LEA.HI.X.SX32 R8, R5, RZ, 0x1, P0 ;  /* 0x000000ff05087211 */ /* 0x000fe400000f0eff */
[----:B0-----:R-:W-:-:S04]  /*0240*/  LEA R6, P0, R7, UR16, 0x1 ;  /* 0x0000001007067c11 */ /* 0x001fc8000f8008ff */
[----:B------:R-:W-:-:S06]  /*0250*/  LEA.HI.X R7, R7, UR17, R8, 0x1, P0 ;  /* 0x0000001107077c11 */ /* 0x000fcc00080f0c08 */
        /* <DEDUP_REMOVED lines=9> */
[----:B------:R-:W-:-:S06]  /*02f0*/  IADD3 R12, PT, PT, R5, R0, RZ ;  /* 0x00000000050c7210 */ /* 0x000fcc0007ffe0ff */
[----:B------:R-:W-:Y:S05]  /*0300*/  BRA.U UP0, `(.L_x_58) ;  /* 0x0000000100ec7547 */ /* 0x000fea000b800000 */
[----:B------:R-:W-:Y:S01]  /*0310*/  UIADD3 UR8, UPT, UPT, URZ, -UR7, URZ ;  /* 0x80000007ff087290 */ /* 0x000fe2000fffe0ff */
[----:B------:R-:W-:-:S03]  /*0320*/  PLOP3.LUT P0, PT, PT, PT, PT, 0x80, 0x8 ;  /* 0x000000000008781c */ /* 0x000fc60003f0f070 */
[----:B------:R-:W-:-:S09]  /*0330*/  UISETP.GT.AND UP0, UPT, UR8, 0x3, UPT ;  /* 0x000000030800788c */ /* 0x000fd2000bf04270 */
[----:B------:R-:W-:Y:S05]  /*0340*/  BRA.U !UP0, `(.L_x_59) ;  /* 0x0000000108847547 */ /* 0x000fea000b800000 */
[----:B------:R-:W-:-:S13]  /*0350*/  PLOP3.LUT P0, PT, PT, PT, PT, 0x8, 0x80 ;  /* 0x000000000080781c */ /* 0x000fda0003f0e170 */
.L_x_60:
[----:B------:R-:W-:Y:S02]  /*0360*/  IADD3 R5, P1, PT, R3, R12, RZ ;  /* 0x0000000c03057210 */ /* 0x000fe40007f3e0ff */
[CC--:B------:R-:W-:Y:S02]  /*0370*/  IADD3 R6, PT, PT, R12.reuse, R0.reuse, RZ ;  /* 0x000000000c067210 */ /* 0x0c0fe40007ffe0ff */
[----:B------:R-:W-:Y:S02]  /*0380*/  LEA.HI.X.SX32 R12, R12, RZ, 0x1, P1 ;  /* 0x000000ff0c0c7211 */ /* 0x000fe400008f0eff */
[C---:B0-----:R-:W-:Y:S02]  /*0390*/  LEA R4, P1, R5.reuse, UR16, 0x1 ;  /* 0x0000001005047c11 */ /* 0x041fe4000f8208ff */
[----:B------:R-:W-:Y:S02]  /*03a0*/  IADD3 R7, PT, PT, R6, R0, RZ ;  /* 0x0000000006077210 */ /* 0x000fe40007ffe0ff */
[----:B------:R-:W-:-:S02]  /*03b0*/  LEA.HI.X R5, R5, UR17, R12, 0x1, P1 ;  /* 0x0000001105057c11 */ /* 0x000fc400088f0c0c */
[----:B------:R-:W-:Y:S01]  /*03c0*/  IADD3 R10, P2, PT, R3, R6, RZ ;  /* 0x00000006030a7210 */ /* 0x000fe20007f5e0ff */
[----:B------:R-:W-:Y:S01]  /*03d0*/  IMAD.IADD R12, R7, 0x1, R0 ;  /* 0x00000001070c7824 */ /* 0x000fe200078e0200 */
[C---:B------:R-:W-:Y:S01]  /*03e0*/  IADD3 R9, P3, PT, R3.reuse, R7, RZ ;  /* 0x0000000703097210 */ /* 0x040fe20007f7e0ff */
[----:B------:R-:W2:Y:S01]  /*03f0*/  LDG.E.U16.CONSTANT R4, desc[UR12][R4.64] ;  /* 0x0000000c04047981 */ /* 0x000ea2000c1e9500 */
[----:B------:R-:W-:Y:S02]  /*0400*/  LEA.HI.X.SX32 R15, R6, RZ, 0x1, P2 ;  /* 0x000000ff060f7211 */ /* 0x000fe400010f0eff */
[----:B------:R-:W-:Y:S02]  /*0410*/  LEA R6, P2, R10, UR16, 0x1 ;  /* 0x000000100a067c11 */ /* 0x000fe4000f8408ff */
[----:B------:R-:W-:Y:S02]  /*0420*/  IADD3 R11, P1, PT, R3, R12, RZ ;  /* 0x0000000c030b7210 */ /* 0x000fe40007f3e0ff */
[----:B------:R-:W-:-:S02]  /*0430*/  LEA.HI.X.SX32 R16, R7, RZ, 0x1, P3 ;  /* 0x000000ff07107211 */ /* 0x000fc400018f0eff */
[----:B------:R-:W-:Y:S02]  /*0440*/  LEA.HI.X R7, R10, UR17, R15, 0x1, P2 ;  /* 0x000000110a077c11 */ /* 0x000fe400090f0c0f */
[----:B------:R-:W-:Y:S02]  /*0450*/  LEA.HI.X.SX32 R14, R12, RZ, 0x1, P1 ;  /* 0x000000ff0c0e7211 */ /* 0x000fe400008f0eff */
[----:B------:R-:W-:Y:S01]  /*0460*/  LEA R8, P3, R9, UR16, 0x1 ;  /* 0x0000001009087c11 */ /* 0x000fe2000f8608ff */
[----:B------:R-:W3:Y:S01]  /*0470*/  LDG.E.U16.CONSTANT R6, desc[UR12][R6.64] ;  /* 0x0000000c06067981 */ /* 0x000ee2000c1e9500 */
[----:B------:R-:W-:Y:S02]  /*0480*/  LEA R10, P1, R11, UR16, 0x1 ;  /* 0x000000100b0a7c11 */ /* 0x000fe4000f8208ff */
[----:B------:R-:W-:Y:S02]  /*0490*/  LEA.HI.X R9, R9, UR17, R16, 0x1, P3 ;  /* 0x0000001109097c11 */ /* 0x000fe400098f0c10 */
[----:B------:R-:W-:-:S03]  /*04a0*/  LEA.HI.X R11, R11, UR17, R14, 0x1, P1 ;  /* 0x000000110b0b7c11 */ /* 0x000fc600088f0c0e */
        /* <DEDUP_REMOVED lines=11> */
.L_x_59:
[----:B------:R-:W-:-:S04]  /*0560*/  UIADD3 UR8, UPT, UPT, URZ, -UR7, URZ ;  /* 0x80000007ff087290 */ /* 0x000fc8000fffe0ff */
[----:B------:R-:W-:-:S09]  /*0570*/  UISETP.GT.AND UP0, UPT, UR8, 0x1, UPT ;  /* 0x000000010800788c */ /* 0x000fd2000bf04270 */
[----:B------:R-:W-:Y:S05]  /*0580*/  BRA.U !UP0, `(.L_x_61) ;  /* 0x0000000108447547 */ /* 0x000fea000b800000 */
[C---:B------:R-:W-:Y:S02]  /*0590*/  IADD3 R8, PT, PT, R12.reuse, R0, RZ ;  /* 0x000000000c087210 */ /* 0x040fe40007ffe0ff */
[C---:B------:R-:W-:Y:S02]  /*05a0*/  IADD3 R5, P0, PT, R3.reuse, R12, RZ ;  /* 0x0000000c03057210 */ /* 0x040fe40007f1e0ff */
[----:B0-----:R-:W-:Y:S02]  /*05b0*/  IADD3 R7, P1, PT, R3, R8, RZ ;  /* 0x0000000803077210 */ /* 0x001fe40007f3e0ff */
[----:B------:R-:W-:Y:S02]  /*05c0*/  LEA.HI.X.SX32 R12, R12, RZ, 0x1, P0 ;  /* 0x000000ff0c0c7211 */ /* 0x000fe400000f0eff */
[----:B------:R-:W-:Y:S02]  /*05d0*/  LEA.HI.X.SX32 R10, R8, RZ, 0x1, P1 ;  /* 0x000000ff080a7211 */ /* 0x000fe400008f0eff */
[----:B------:R-:W-:-:S02]  /*05e0*/  LEA R4, P0, R5, UR16, 0x1 ;  /* 0x0000001005047c11 */ /* 0x000fc4000f8008ff */
[----:B------:R-:W-:Y:S02]  /*05f0*/  LEA R6, P1, R7, UR16, 0x1 ;  /* 0x0000001007067c11 */ /* 0x000fe4000f8208ff */
[----:B------:R-:W-:Y:S02]  /*0600*/  LEA.HI.X R5, R5, UR17, R12, 0x1, P0 ;  /* 0x0000001105057c11 */ /* 0x000fe400080f0c0c */
[----:B------:R-:W-:-:S03]  /*0610*/  LEA.HI.X R7, R7, UR17, R10, 0x1, P1 ;  /* 0x0000001107077c11 */ /* 0x000fc600088f0c0a */
        /* <DEDUP_REMOVED lines=8> */
.L_x_61:
[----:B------:R-:W-:-:S13]  /*06a0*/  ISETP.EQ.AND P1, PT, RZ, UR7, PT ;  /* 0x00000007ff007c0c */ /* 0x000fda000bf22270 */
[----:B------:R-:W-:Y:S05]  /*06b0*/  @!P0 BRA P1, `(.L_x_56) ;  /* 0x00000004007c8947 */ /* 0x000fea0000800000 */
.L_x_58:
[----:B------:R-:W-:-:S04]  /*06c0*/  IADD3 R5, P0, PT, R3, R12, RZ ;  /* 0x0000000c03057210 */ /* 0x000fc80007f1e0ff */
[----:B------:R-:W-:Y:S02]  /*06d0*/  LEA.HI.X.SX32 R6, R12, RZ, 0x1, P0 ;  /* 0x000000ff0c067211 */ /* 0x000fe400000f0eff */
[----:B0-----:R-:W-:-:S04]  /*06e0*/  LEA R4, P0, R5, UR16, 0x1 ;  /* 0x0000001005047c11 */ /* 0x001fc8000f8008ff */
[----:B------:R-:W-:-:S05]  /*06f0*/  LEA.HI.X R5, R5, UR17, R6, 0x1, P0 ;  /* 0x0000001105057c11 */ /* 0x000fca00080f0c06 */
[----:B------:R-:W2:Y:S01]  /*0700*/  LDG.E.U16.CONSTANT R4, desc[UR12][R4.64] ;  /* 0x0000000c04047981 */ /* 0x000ea2000c1e9500 */
[----:B------:R-:W-:Y:S01]  /*0710*/  UIADD3 UR7, UPT, UPT, UR7, 0x1, URZ ;  /* 0x0000000107077890 */ /* 0x000fe2000fffe0ff */
[----:B------:R-:W-:-:S03]  /*0720*/  IMAD.IADD R12, R12, 0x1, R0 ;  /* 0x000000010c0c7824 */ /* 0x000fc600078e0200 */
[----:B------:R-:W-:Y:S01]  /*0730*/  UISETP.NE.AND UP0, UPT, UR7, URZ, UPT ;  /* 0x000000ff0700728c */ /* 0x000fe2000bf05270 */
[----:B--2---:R0:W-:Y:S02]  /*0740*/  STS.U16 [R13], R4 ;  /* 0x000000040d007388 */ /* 0x0041e40000000400 */
[----:B0-----:R-:W-:-:S06]  /*0750*/  IADD3 R13, PT, PT, R13, 0x100, RZ ;  /* 0x000001000d0d7810 */ /* 0x001fcc0007ffe0ff */
[----:B------:R-:W-:Y:S05]  /*0760*/  BRA.U UP0, `(.L_x_58) ;  /* 0xfffffffd00d47547 */ /* 0x000fea000b83ffff */
[----:B------:R-:W-:Y:S05]  /*0770*/  BRA `(.L_x_56) ;  /* 0x00000004004c7947 */ /* 0x000fea0003800000 */
.L_x_57:
[C---:B------:R-:W-:Y:S01]  /*0780*/  LEA R6, P0, R3.reuse, UR16, 0x1 ;  /* 0x0000001003067c11 */ /* 0x040fe2000f8008ff */
[----:B------:R-:W-:Y:S01]  /*0790*/  UISETP.LT.AND UP0, UPT, UR5, 0x1, UPT ;  /* 0x000000010500788c */ /* 0x000fe2000bf01270 */
[----:B------:R-:W0:Y:S02]  /*07a0*/  LDCU.64 UR18, c[0x0][0x380] ;  /* 0x00007000ff1277ac */ /* 0x000e240008000a00 */
[----:B------:R-:W-:-:S05]  /*07b0*/  LEA.HI.X R7, R3, UR17, RZ, 0x1, P0 ;  /* 0x0000001103077c11 */ /* 0x000fca00080f0cff */
[----:B------:R1:W5:Y:S01]  /*07c0*/  LDG.E.U16.CONSTANT R3, desc[UR12][R6.64] ;  /* 0x0000000c06037981 */ /* 0x000362000c1e9500 */
[----:B------:R-:W-:Y:S01]  /*07d0*/  USEL UR7, UR5, 0x1, !UP0 ;  /* 0x0000000105077887 */ /* 0x000fe2000c000000 */
[----:B------:R-:W-:-:S03]  /*07e0*/  IMAD R5, R0, UR9, RZ ;  /* 0x0000000900057c24 */ /* 0x000fc6000f8e02ff */
[----:B------:R-:W-:Y:S01]  /*07f0*/  UIADD3 UR7, UPT, UPT, URZ, -UR7, URZ ;  /* 0x80000007ff077290 */ /* 0x000fe2000fffe0ff */
[----:B------:R-:W-:-:S03]  /*0800*/  IMAD R5, R5, 0x3, RZ ;  /* 0x0000000305057824 */ /* 0x000fc600078e02ff */
        /* <DEDUP_REMOVED lines=8> */
.L_x_64:
[----:B-----5:R-:W-:Y:S02]  /*0890*/  IADD3 R7, P0, PT, R3, R5, RZ ;  /* 0x0000000503077210 */ /* 0x020fe40007f1e0ff */
[CC--:B------:R-:W-:Y:S02]  /*08a0*/  IADD3 R8, PT, PT, R5.reuse, R0.reuse, RZ ;  /* 0x0000000005087210 */ /* 0x0c0fe40007ffe0ff */
[----:B------:R-:W-:Y:S02]  /*08b0*/  LEA.HI.X.SX32 R10, R5, RZ, 0x1, P0 ;  /* 0x000000ff050a7211 */ /* 0x000fe400000f0eff */
[----:B------:R-:W-:Y:S02]  /*08c0*/  IADD3 R5, PT, PT, R8, R0, RZ ;  /* 0x0000000008057210 */ /* 0x000fe40007ffe0ff */
[----:B0-----:R-:W-:Y:S02]  /*08d0*/  LEA R6, P0, R7, UR16, 0x1 ;  /* 0x0000001007067c11 */ /* 0x001fe4000f8008ff */
[----:B------:R-:W-:-:S02]  /*08e0*/  IADD3 R9, P1, PT, R3, R8, RZ ;  /* 0x0000000803097210 */ /* 0x000fc40007f3e0ff */
[----:B------:R-:W-:Y:S02]  /*08f0*/  IADD3 R14, PT, PT, R5, R0, RZ ;  /* 0x00000000050e7210 */ /* 0x000fe40007ffe0ff */
[----:B------:R-:W-:Y:S02]  /*0900*/  LEA.HI.X R7, R7, UR17, R10, 0x1, P0 ;  /* 0x0000001107077c11 */ /* 0x000fe400080f0c0a */
[----:B------:R-:W-:Y:S02]  /*0910*/  LEA.HI.X.SX32 R12, R8, RZ, 0x1, P1 ;  /* 0x000000ff080c7211 */ /* 0x000fe400008f0eff */
[----:B------:R-:W-:Y:S02]  /*0920*/  LEA R8, P0, R9, UR16, 0x1 ;  /* 0x0000001009087c11 */ /* 0x000fe4000f8008ff */
[C---:B------:R-:W-:Y:S01]  /*0930*/  IADD3 R11, P2, PT, R3.reuse, R5, RZ ;  /* 0x00000005030b7210 */ /* 0x040fe20007f5e0ff */
[----:B------:R-:W2:Y:S01]  /*0940*/  LDG.E.U16.CONSTANT R7, desc[UR12][R6.64] ;  /* 0x0000000c06077981 */ /* 0x000ea2000c1e9500 */
[----:B------:R-:W-:-:S02]  /*0950*/  IADD3 R13, P3, PT, R3, R14, RZ ;  /* 0x0000000e030d7210 */ /* 0x000fc40007f7e0ff */
[----:B------:R-:W-:Y:S02]  /*0960*/  LEA.HI.X R9, R9, UR17, R12, 0x1, P0 ;  /* 0x0000001109097c11 */ /* 0x000fe400080f0c0c */
[----:B------:R-:W-:Y:S02]  /*0970*/  LEA.HI.X.SX32 R18, R5, RZ, 0x1, P2 ;  /* 0x000000ff05127211 */ /* 0x000fe400010f0eff */
[----:B------:R-:W-:Y:S02]  /*0980*/  LEA R10, P1, R11, UR16, 0x1 ;  /* 0x000000100b0a7c11 */ /* 0x000fe4000f8208ff */
[----:B------:R-:W-:Y:S01]  /*0990*/  LEA.HI.X.SX32 R16, R14, RZ, 0x1, P3 ;  /* 0x000000ff0e107211 */ /* 0x000fe200018f0eff */
[----:B------:R-:W3:Y:S01]  /*09a0*/  LDG.E.U16.CONSTANT R9, desc[UR12][R8.64] ;  /* 0x0000000c08097981 */ /* 0x000ee2000c1e9500 */
[----:B------:R-:W-:Y:S02]  /*09b0*/  LEA R12, P0, R13, UR16, 0x1 ;  /* 0x000000100d0c7c11 */ /* 0x000fe4000f8008ff */
[----:B------:R-:W-:-:S02]  /*09c0*/  LEA.HI.X R11, R11, UR17, R18, 0x1, P1 ;  /* 0x000000110b0b7c11 */ /* 0x000fc400088f0c12 */
[----:B------:R-:W-:-:S04]  /*09d0*/  LEA.HI.X R13, R13, UR17, R16, 0x1, P0 ;  /* 0x000000110d0d7c11 */ /* 0x000fc800080f0c10 */
        /* <DEDUP_REMOVED lines=9> */
[----:B0-----:R-:W-:Y:S01]  /*0a70*/  VIADD R4, R4, 0x400 ;  /* 0x0000040004047836 */ /* 0x001fe20000000000 */
[----:B------:R-:W-:Y:S06]  /*0a80*/  BRA.U !UP1, `(.L_x_64) ;  /* 0xfffffffd09807547 */ /* 0x000fec000b83ffff */
.L_x_63:
[----:B------:R-:W-:-:S04]  /*0a90*/  UIADD3 UR8, UPT, UPT, URZ, -UR7, URZ ;  /* 0x80000007ff087290 */ /* 0x000fc8000fffe0ff */
[----:B------:R-:W-:-:S09]  /*0aa0*/  UISETP.GT.AND UP1, UPT, UR8, 0x1, UPT ;  /* 0x000000010800788c */ /* 0x000fd2000bf24270 */
[----:B------:R-:W-:Y:S05]  /*0ab0*/  BRA.U !UP1, `(.L_x_65) ;  /* 0x0000000109487547 */ /* 0x000fea000b800000 */
[----:B------:R-:W0:Y:S01]  /*0ac0*/  LDCU.64 UR16, c[0x0][0x380] ;  /* 0x00007000ff1077ac */ /* 0x000e220008000a00 */
[----:B------:R-:W-:Y:S02]  /*0ad0*/  IADD3 R10, PT, PT, R5, R0, RZ ;  /* 0x00000000050a7210 */ /* 0x000fe40007ffe0ff */
[C---:B-----5:R-:W-:Y:S02]  /*0ae0*/  IADD3 R7, P0, PT, R3.reuse, R5, RZ ;  /* 0x0000000503077210 */ /* 0x060fe40007f1e0ff */
[----:B------:R-:W-:Y:S02]  /*0af0*/  IADD3 R9, P1, PT, R3, R10, RZ ;  /* 0x0000000a03097210 */ /* 0x000fe40007f3e0ff */
[----:B------:R-:W-:Y:S02]  /*0b00*/  LEA.HI.X.SX32 R14, R5, RZ, 0x1, P0 ;  /* 0x000000ff050e7211 */ /* 0x000fe400000f0eff */
[----:B------:R-:W-:Y:S02]  /*0b10*/  LEA.HI.X.SX32 R12, R10, RZ, 0x1, P1 ;  /* 0x000000ff0a0c7211 */ /* 0x000fe400008f0eff */
[----:B0-----:R-:W-:-:S02]  /*0b20*/  LEA R6, P0, R7, UR16, 0x1 ;  /* 0x0000001007067c11 */ /* 0x001fc4000f8008ff */
[----:B------:R-:W-:Y:S02]  /*0b30*/  LEA R8, P1, R9, UR16, 0x1 ;  /* 0x0000001009087c11 */ /* 0x000fe4000f8208ff */
[----:B------:R-:W-:Y:S02]  /*0b40*/  LEA.HI.X R7, R7, UR17, R14, 0x1, P0 ;  /* 0x0000001107077c11 */ /* 0x000fe400080f0c0e */
[----:B------:R-:W-:-:S04]  /*0b50*/  LEA.HI.X R9, R9, UR17, R12, 0x1, P1 ;  /* 0x0000001109097c11 */ /* 0x000fc800088f0c0c */
        /* <DEDUP_REMOVED lines=8> */
.L_x_65:
[----:B------:R-:W-:-:S09]  /*0be0*/  UISETP.NE.OR UP0, UPT, UR7, URZ, UP0 ;  /* 0x000000ff0700728c */ /* 0x000fd20008705670 */
[----:B------:R-:W-:Y:S05]  /*0bf0*/  BRA.U !UP0, `(.L_x_56) ;  /* 0x00000001082c7547 */ /* 0x000fea000b800000 */
.L_x_62:
[----:B-----5:R-:W-:-:S04]  /*0c00*/  IADD3 R7, P0, PT, R3, R5, RZ ;  /* 0x0000000503077210 */ /* 0x020fc80007f1e0ff */
        /* <DEDUP_REMOVED lines=10> */
.L_x_56:
[----:B------:R-:W-:Y:S05]  /*0cb0*/  BSYNC.RECONVERGENT B0 ;  /* 0x0000000000007941 */ /* 0x000fea0003800200 */
.L_x_55:
        /* <DEDUP_REMOVED lines=13> */
[----:B------:R-:W-:Y:S02]  /*0d90*/  UIMAD UR5, UR5, 0x3, UR4 ;  /* 0x00000003050578a4 */ /* 0x000fe4000f8e0204 */
[----:B------:R-:W-:-:S04]  /*0da0*/  UISETP.GE.AND UP0, UPT, UR7, URZ, UPT ;  /* 0x000000ff0700728c */ /* 0x000fc8000bf06270 */
[----:B-----5:R-:W-:-:S05]  /*0db0*/  LEA R3, R2, UR5, 0x2 ;  /* 0x0000000502037c11 */ /* 0x020fca000f8e10ff */
[----:B------:R-:W-:Y:S05]  /*0dc0*/  BRA.U UP0, `(.L_x_67) ;  /* 0x00000001008c7547 */ /* 0x000fea000b800000 */
[----:B------:R-:W-:Y:S02]  /*0dd0*/  UIADD3 UR4, UPT, UPT, URZ, -UR7, URZ ;  /* 0x80000007ff047290 */ /* 0x000fe4000fffe0ff */
[----:B------:R-:W-:Y:S02]  /*0de0*/  UPLOP3.LUT UP0, UPT, UPT, UPT, UPT, 0x80, 0x8 ;  /* 0x000000000008789c */ /* 0x000fe40003f0f070 */
[----:B------:R-:W-:-:S09]  /*0df0*/  UISETP.GT.AND UP1, UPT, UR4, 0x3, UPT ;  /* 0x000000030400788c */ /* 0x000fd2000bf24270 */
[----:B------:R-:W-:Y:S05]  /*0e00*/  BRA.U !UP1, `(.L_x_68) ;  /* 0x0000000109447547 */ /* 0x000fea000b800000 */
[----:B------:R-:W1:Y:S01]  /*0e10*/  LDC.64 R12, c[0x0][0x3a0] ;  /* 0x0000e800ff0c7b82 */ /* 0x000e620000000a00 */
[----:B------:R-:W-:-:S11]  /*0e20*/  UPLOP3.LUT UP0, UPT, UPT, UPT, UPT, 0x40, 0x4 ;  /* 0x000000000004789c */ /* 0x000fd60003f0e870 */
.L_x_69:
[C---:B0-2---:R-:W-:Y:S01]  /*0e30*/  VIADD R7, R3.reuse, UR11 ;  /* 0x0000000b03077c36 */ /* 0x045fe20008000000 */
[----:B------:R-:W-:Y:S01]  /*0e40*/  UIADD3 UR7, UPT, UPT, UR7, 0x4, URZ ;  /* 0x0000000407077890 */ /* 0x000fe2000fffe0ff */
[----:B-1----:R-:W-:-:S03]  /*0e50*/  IMAD.WIDE R4, R3, 0x2, R12 ;  /* 0x0000000203047825 */ /* 0x002fc600078e020c */
        /* <DEDUP_REMOVED lines=12> */
.L_x_68:
[----:B------:R-:W-:-:S04]  /*0f20*/  UIADD3 UR4, UPT, UPT, URZ, -UR7, URZ ;  /* 0x80000007ff047290 */ /* 0x000fc8000fffe0ff */
[----:B------:R-:W-:-:S09]  /*0f30*/  UISETP.GT.AND UP1, UPT, UR4, 0x1, UPT ;  /* 0x000000010400788c */ /* 0x000fd2000bf24270 */
[----:B------:R-:W-:Y:S05]  /*0f40*/  BRA.U !UP1, `(.L_x_70) ;  /* 0x0000000109247547 */ /* 0x000fea000b800000 */
[----:B0-2---:R-:W0:Y:S01]  /*0f50*/  LDC.64 R6, c[0x0][0x3a0] ;  /* 0x0000e800ff067b82 */ /* 0x005e220000000a00 */
        /* <DEDUP_REMOVED lines=8> */
.L_x_70:
[----:B------:R-:W-:-:S09]  /*0fe0*/  UISETP.NE.OR UP0, UPT, UR7, URZ, UP0 ;  /* 0x000000ff0700728c */ /* 0x000fd20008705670 */
[----:B------:R-:W-:Y:S05]  /*0ff0*/  BRA.U !UP0, `(.L_x_66) ;  /* 0x00000001081c7547 */ /* 0x000fea000b800000 */
.L_x_67:
[----:B012---:R-:W0:Y:S02]  /*1000*/  LDC.64 R4, c[0x0][0x3a0] ;  /* 0x0000e800ff047b82 */ /* 0x007e240000000a00 */
.L_x_71:
[C---:B0-----:R-:W-:Y:S01]  /*1010*/  IMAD.WIDE R6, R3.reuse, 0x2, R4 ;  /* 0x0000000203067825 */ /* 0x041fe200078e0204 */
[----:B------:R-:W-:Y:S01]  /*1020*/  UIADD3 UR7, UPT, UPT, UR7, 0x1, URZ ;  /* 0x0000000107077890 */ /* 0x000fe2000fffe0ff */
[----:B------:R-:W-:-:S03]  /*1030*/  IADD3 R3, PT, PT, R3, UR11, RZ ;  /* 0x0000000b03037c10 */ /* 0x000fc6000fffe0ff */
[----:B------:R3:W-:Y:S01]  /*1040*/  STG.E.64 desc[UR12][R6.64], RZ ;  /* 0x000000ff06007986 */ /* 0x0007e2000c101b0c */
[----:B------:R-:W-:-:S09]  /*1050*/  UISETP.NE.AND UP0, UPT, UR7, URZ, UPT ;  /* 0x000000ff0700728c */ /* 0x000fd2000bf05270 */
[----:B---3--:R-:W-:Y:S05]  /*1060*/  BRA.U UP0, `(.L_x_71) ;  /* 0xfffffffd00e87547 */ /* 0x008fea000b83ffff */
.L_x_66:
[----:B------:R-:W3:Y:S01]  /*1070*/  LDCU UR7, c[0x0][0x3b8] ;  /* 0x00007700ff0777ac */ /* 0x000ee20008000800 */
[----:B--2---:R-:W-:Y:S01]  /*1080*/  IABS R8, UR15 ;  /* 0x0000000f00087c13 */ /* 0x004fe20008000000 */
[----:B------:R-:W2:Y:S03]  /*1090*/  LDCU.64 UR16, c[0x0][0x388] ;  /* 0x00007100ff1077ac */ /* 0x000ea60008000a00 */
[----:B------:R-:W-:Y:S01]  /*10a0*/  R2UR UR8, R8 ;  /* 0x00000000080872ca */ /* 0x000fe200000e0000 */
[----:B---3-5:R-:W-:-:S05]  /*10b0*/  IMAD.U32 R3, RZ, RZ, UR7 ;  /* 0x00000007ff037e24 */ /* 0x028fca000f8e00ff */
[----:B-1----:R-:W-:-:S04]  /*10c0*/  IABS R6, R3 ;  /* 0x0000000300067213 */ /* 0x002fc80000000000 */
[----:B------:R-:W1:Y:S08]  /*10d0*/  I2F.RP R3, R6 ;  /* 0x0000000600037306 */ /* 0x000e700000209400 */
[----:B-1----:R-:W0:Y:S02]  /*10e0*/  MUFU.RCP R3, R3 ;  /* 0x0000000300037308 */ /* 0x002e240000001000 */
[----:B0-----:R-:W-:-:S06]  /*10f0*/  IADD3 R4, PT, PT, R3, 0xffffffe, RZ ;  /* 0x0ffffffe03047810 */ /* 0x001fcc0007ffe0ff */
[----:B------:R0:W1:Y:S02]  /*1100*/  F2I.FTZ.U32.TRUNC.NTZ R5, R4 ;  /* 0x0000000400057305 */ /* 0x000064000021f000 */
[----:B0-----:R-:W-:Y:S01]  /*1110*/  HFMA2 R4, -RZ, RZ, 0, 0 ;  /* 0x00000000ff047431 */ /* 0x001fe200000001ff */
[----:B-1----:R-:W-:Y:S02]  /*1120*/  R2UR UR5, R5 ;  /* 0x00000000050572ca */ /* 0x002fe400000e0000 */
[----:B------:R-:W-:Y:S02]  /*1130*/  IADD3 R7, PT, PT, RZ, -R5, RZ ;  /* 0x80000005ff077210 */ /* 0x000fe40007ffe0ff */
[----:B------:R-:W-:-:S03]  /*1140*/  R2UR UR4, R4 ;  /* 0x00000000040472ca */ /* 0x000fc600000e0000 */
[----:B------:R-:W-:-:S10]  /*1150*/  IMAD R7, R7, R6, RZ ;  /* 0x0000000607077224 */ /* 0x000fd400078e02ff */
[----:B------:R-:W-:Y:S02]  /*1160*/  IMAD.HI.U32 R7, R5, R7, UR4 ;  /* 0x0000000405077e27 */ /* 0x000fe4000f8e0007 */
[----:B------:R-:W0:Y:S03]  /*1170*/  LDC.64 R4, c[0x0][0x390] ;  /* 0x0000e400ff047b82 */ /* 0x000e260000000a00 */
        /* <DEDUP_REMOVED lines=13> */
[----:B------:R-:W-:-:S04]  /*1250*/  SHF.R.S32.HI R6, RZ, 0x1f, R35 ;  /* 0x0000001fff067819 */ /* 0x000fc80000011423 */
[----:B------:R-:W-:-:S04]  /*1260*/  LEA.HI R6, R6, R35, RZ, 0x3 ;  /* 0x0000002306067211 */ /* 0x000fc800078f18ff */
[----:B------:R-:W-:-:S03]  /*1270*/  SHF.R.S32.HI R33, RZ, 0x3, R6 ;  /* 0x00000003ff217819 */ /* 0x000fc60000011406 */
        /* <DEDUP_REMOVED lines=9> */
[----:B------:R-:W-:Y:S02]  /*1310*/  LEA.HI.SX32 R3, R6, R33, 0x1d ;  /* 0x0000002106037211 */ /* 0x000fe400078feaff */
[----:B------:R-:W1:Y:S03]  /*1320*/  LDC.64 R6, c[0x0][0x398] ;  /* 0x0000e600ff067b82 */ /* 0x000e660000000a00 */
[----:B0-----:R-:W-:-:S06]  /*1330*/  IMAD.WIDE R4, R3, 0x4, R4 ;  /* 0x0000000403047825 */ /* 0x001fcc00078e0204 */
[----:B------:R0:W3:Y:S01]  /*1340*/  LDG.E.CONSTANT R5, desc[UR12][R4.64] ;  /* 0x0000000c04057981 */ /* 0x0000e2000c1e9900 */
[----:B------:R-:W-:-:S04]  /*1350*/  VIADD R3, R35, UR8 ;  /* 0x0000000823037c36 */ /* 0x000fc80008000000 */
[----:B-1----:R-:W-:-:S05]  /*1360*/  IMAD.WIDE R6, R3, 0x2, R6 ;  /* 0x0000000203067825 */ /* 0x002fca00078e0206 */
[----:B------:R-:W4:Y:S04]  /*1370*/  LDG.E.CONSTANT R16, desc[UR12][R6.64] ;  /* 0x0000000c06107981 */ /* 0x000f28000c1e9900 */
[----:B------:R1:W4:Y:S01]  /*1380*/  LDG.E.CONSTANT R17, desc[UR12][R6.64+0x4] ;  /* 0x0000040c06117981 */ /* 0x000322000c1e9900 */
[----:B------:R-:W-:Y:S01]  /*1390*/  SHF.L.U32 R34, R2, 0x4, RZ ;  /* 0x0000000402227819 */ /* 0x000fe200000006ff */
[----:B------:R-:W2:Y:S01]  /*13a0*/  I2F.F16 R8, -0x40 ;  /* 0xffffffc000087906 */ /* 0x000ea20000200c00 */
[----:B------:R-:W-:Y:S01]  /*13b0*/  ISETP.LE.AND P0, PT, R0, UR15, PT ;  /* 0x0000000f00007c0c */ /* 0x000fe2000bf03270 */
[----:B------:R-:W-:Y:S01]  /*13c0*/  UIMAD UR4, UR10, UR11, URZ ;  /* 0x0000000b0a0472a4 */ /* 0x000fe2000f8e02ff */
[----:B------:R-:W-:Y:S02]  /*13d0*/  LOP3.LUT R34, R34, 0x10, RZ, 0xc0, !PT ;  /* 0x0000001022227812 */ /* 0x000fe400078ec0ff */
[----:B------:R-:W-:-:S02]  /*13e0*/  CS2R R10, SRZ ;  /* 0x00000000000a7805 */ /* 0x000fc4000001ff00 */
[----:B0-----:R-:W-:Y:S01]  /*13f0*/  SHF.R.S32.HI R4, RZ, 0x1f, R35 ;  /* 0x0000001fff047819 */ /* 0x001fe20000011423 */
[----:B------:R-:W-:Y:S01]  /*1400*/  USHF.L.U32 UR4, UR4, 0x4, URZ ;  /* 0x0000000404047899 */ /* 0x000fe200080006ff */
[----:B------:R-:W-:-:S05]  /*1410*/  MOV R20, RZ ;  /* 0x000000ff00147202 */ /* 0x000fca0000000f00 */
[----:B------:R-:W-:Y:S02]  /*1420*/  IADD3 R51, P1, PT, R35, UR4, RZ ;  /* 0x0000000423337c10 */ /* 0x000fe4000ff3e0ff */
[----:B--2---:R-:W-:Y:S02]  /*1430*/  R2UR UR9, R8 ;  /* 0x00000000080972ca */ /* 0x004fe400000e0000 */
[----:B------:R-:W-:Y:S02]  /*1440*/  CS2R R8, SRZ ;  /* 0x0000000000087805 */ /* 0x000fe4000001ff00 */
[----:B---3--:R-:W-:Y:S02]  /*1450*/  SHF.R.U32.HI R2, RZ, R34, R5 ;  /* 0x00000022ff027219 */ /* 0x008fe40000011605 */
[----:B------:R-:W-:Y:S02]  /*1460*/  MOV R5, UR4 ;  /* 0x0000000400057c02 */ /* 0x000fe40008000f00 */
[----:B------:R-:W-:-:S02]  /*1470*/  SHF.R.U32.HI R0, RZ, 0x4, R2 ;  /* 0x00000004ff007819 */ /* 0x000fc40000011602 */
[----:B------:R-:W-:Y:S02]  /*1480*/  LOP3.LUT R12, R2, 0xf, RZ, 0xc0, !PT ;  /* 0x0000000f020c7812 */ /* 0x000fe400078ec0ff */
[----:B------:R-:W-:Y:S02]  /*1490*/  LOP3.LUT R13, R0, 0xf, RZ, 0xc0, !PT ;  /* 0x0000000f000d7812 */ /* 0x000fe400078ec0ff */
[--C-:B------:R-:W-:Y:S02]  /*14a0*/  SHF.R.U32.HI R0, RZ, 0x8, R2.reuse ;  /* 0x00000008ff007819 */ /* 0x100fe40000011602 */
[----:B------:R-:W-:Y:S02]  /*14b0*/  SHF.R.U32.HI R2, RZ, 0xc, R2 ;  /* 0x0000000cff027819 */ /* 0x000fe40000011602 */
[----:B------:R-:W-:Y:S01]  /*14c0*/  LOP3.LUT R14, R0, 0xf, RZ, 0xc0, !PT ;  /* 0x0000000f000e7812 */ /* 0x000fe200078ec0ff */
[----:B------:R-:W-:Y:S01]  /*14d0*/  IMAD.MOV.U32 R0, RZ, RZ, RZ ;  /* 0x000000ffff007224 */ /* 0x000fe200078e00ff */
[----:B------:R-:W-:-:S02]  /*14e0*/  LOP3.LUT R15, R2, 0xf, RZ, 0xc0, !PT ;  /* 0x0000000f020f7812 */ /* 0x000fc400078ec0ff */
[----:B------:R-:W-:Y:S02]  /*14f0*/  IADD3 R21, PT, PT, R14, 0x1, RZ ;  /* 0x000000010e157810 */ /* 0x000fe40007ffe0ff */
[----:B------:R-:W-:Y:S02]  /*1500*/  IADD3 R22, PT, PT, R15, 0x1, RZ ;  /* 0x000000010f167810 */ /* 0x000fe40007ffe0ff */
[----:B------:R-:W-:Y:S02]  /*1510*/  IADD3 R3, PT, PT, R12, 0x1, RZ ;  /* 0x000000010c037810 */ /* 0x000fe40007ffe0ff */
[----:B-1----:R-:W-:Y:S01]  /*1520*/  IADD3 R7, PT, PT, R13, 0x1, RZ ;  /* 0x000000010d077810 */ /* 0x002fe20007ffe0ff */
[----:B------:R-:W0:Y:S01]  /*1530*/  I2F.F16 R21, R21 ;  /* 0x0000001500157306 */ /* 0x000e220000200c00 */
[----:B------:R-:W-:Y:S02]  /*1540*/  LEA.HI.X.SX32 R4, R5, R4, 0x1, P1 ;  /* 0x0000000405047211 */ /* 0x000fe400008f0eff */
[----:B------:R-:W-:-:S02]  /*1550*/  LEA R50, P1, R51, UR16, 0x2 ;  /* 0x0000001033327c11 */ /* 0x000fc4000f8210ff */
[----:B------:R-:W-:Y:S02]  /*1560*/  IADD3 R12, PT, PT, R12, 0xe401, RZ ;  /* 0x0000e4010c0c7810 */ /* 0x000fe40007ffe0ff */
[----:B------:R-:W-:Y:S01]  /*1570*/  IADD3 R13, PT, PT, R13, 0xe401, RZ ;  /* 0x0000e4010d0d7810 */ /* 0x000fe20007ffe0ff */
[----:B------:R1:W2:Y:S01]  /*1580*/  I2F.F16 R18, R3 ;  /* 0x0000000300127306 */ /* 0x0002a20000200c00 */
[----:B------:R-:W-:Y:S02]  /*1590*/  IADD3 R14, PT, PT, R14, 0xe401, RZ ;  /* 0x0000e4010e0e7810 */ /* 0x000fe40007ffe0ff */
[----:B------:R-:W-:Y:S02]  /*15a0*/  IADD3 R15, PT, PT, R15, 0xe401, RZ ;  /* 0x0000e4010f0f7810 */ /* 0x000fe40007ffe0ff */
[----:B------:R-:W-:Y:S02]  /*15b0*/  LEA.HI.X R51, R51, UR17, R4, 0x2, P1 ;  /* 0x0000001133337c11 */ /* 0x000fe400088f1404 */
[----:B------:R-:W-:Y:S01]  /*15c0*/  CS2R R4, SRZ ;  /* 0x0000000000047805 */ /* 0x000fe2000001ff00 */
[----:B0-----:R-:W-:Y:S01]  /*15d0*/  HADD2 R23, -R21.H0_H0, UR9.H0_H0 ;  /* 0x2000000915177e30 */ /* 0x001fe20008000900 */
[----:B------:R0:W3:Y:S01]  /*15e0*/  I2F.F16 R19, R7 ;  /* 0x0000000700137306 */ /* 0x0000e20000200c00 */
[----:B-1----:R-:W-:-:S02]  /*15f0*/  CS2R R2, SRZ ;  /* 0x0000000000027805 */ /* 0x002fc4000001ff00 */
[C-C-:B----4-:R-:W-:Y:S02]  /*1600*/  PRMT R31, R16.reuse, 0x5410, R16.reuse ;  /* 0x00005410101f7816 */ /* 0x150fe40000000010 */
[----:B------:R-:W-:Y:S02]  /*1610*/  PRMT R32, R16, 0x7632, R16 ;  /* 0x0000763210207816 */ /* 0x000fe40000000010 */
[C-C-:B------:R-:W-:Y:S01]  /*1620*/  PRMT R29, R17.reuse, 0x5410, R17.reuse ;  /* 0x00005410111d7816 */ /* 0x140fe20000000011 */
[----:B--2---:R-:W-:Y:S01]  /*1630*/  HADD2 R27, -R18.H0_H0, UR9.H0_H0 ;  /* 0x20000009121b7e30 */ /* 0x004fe20008000900 */
[----:B------:R-:W1:Y:S01]  /*1640*/  I2F.F16 R22, R22 ;  /* 0x0000001600167306 */ /* 0x000e620000200c00 */
[----:B0-----:R-:W-:Y:S02]  /*1650*/  CS2R R6, SRZ ;  /* 0x0000000000067805 */ /* 0x001fe4000001ff00 */
[----:B------:R-:W-:Y:S02]  /*1660*/  PRMT R30, R17, 0x7632, R17 ;  /* 0x00007632111e7816 */ /* 0x000fe40000000011 */
[----:B------:R-:W-:-:S02]  /*1670*/  PRMT R28, R12, 0x5410, R12 ;  /* 0x000054100c1c7816 */ /* 0x000fc4000000000c */
[----:B------:R-:W-:Y:S01]  /*1680*/  PRMT R26, R13, 0x5410, R13 ;  /* 0x000054100d1a7816 */ /* 0x000fe2000000000d */
[----:B---3--:R-:W-:Y:S01]  /*1690*/  HADD2 R25, -R19.H0_H0, UR9.H0_H0 ;  /* 0x2000000913197e30 */ /* 0x008fe20008000900 */
[----:B------:R-:W-:Y:S01]  /*16a0*/  PRMT R24, R14, 0x5410, R14 ;  /* 0x000054100e187816 */ /* 0x000fe2000000000e */
[----:B-1----:R-:W-:Y:S01]  /*16b0*/  HADD2 R21, -R22.H0_H0, UR9.H0_H0 ;  /* 0x2000000916157e30 */ /* 0x002fe20008000900 */
[----:B------:R-:W-:Y:S01]  /*16c0*/  PRMT R22, R15, 0x5410, R15 ;  /* 0x000054100f167816 */ /* 0x000fe2000000000f */
        /* <DEDUP_REMOVED lines=9> */
.L_x_78:
[----:B------:R-:W-:Y:S02]  /*1760*/  UISETP.NE.AND UP1, UPT, UR15, UR8, UPT ;  /* 0x000000080f00728c */ /* 0x000fe4000bf25270 */
[----:B------:R-:W-:-:S07]  /*1770*/  UISETP.GE.AND UP0, UPT, UR6, 0x1, UPT ;  /* 0x000000010600788c */ /* 0x000fce000bf06270 */
[----:B------:R-:W-:Y:S05]  /*1780*/  BRA.U UP1, `(.L_x_73) ;  /* 0x0000000101bc7547 */ /* 0x000fea000b800000 */
[----:B------:R-:W0:Y:S08]  /*1790*/  LDC R16, c[0x0][0x3ac] ;  /* 0x0000eb00ff107b82 */ /* 0x000e300000000800 */
[----:B------:R-:W1:Y:S01]  /*17a0*/  LDC.64 R12, c[0x0][0x390] ;  /* 0x0000e400ff0c7b82 */ /* 0x000e620000000a00 */
[----:B0-----:R-:W-:-:S05]  /*17b0*/  IMAD R16, R16, UR5, R16 ;  /* 0x0000000510107c24 */ /* 0x001fca000f8e0210 */
[----:B------:R-:W-:-:S04]  /*17c0*/  SHF.R.S32.HI R15, RZ, 0x1f, R16 ;  /* 0x0000001fff0f7819 */ /* 0x000fc80000011410 */
[----:B------:R-:W-:-:S04]  /*17d0*/  LEA.HI R14, R15, R16, RZ, 0x3 ;  /* 0x000000100f0e7211 */ /* 0x000fc800078f18ff */
[----:B------:R-:W-:-:S05]  /*17e0*/  LEA.HI.SX32 R15, R14, R33, 0x1d ;  /* 0x000000210e0f7211 */ /* 0x000fca00078feaff */
[----:B-1----:R-:W-:Y:S02]  /*17f0*/  IMAD.WIDE R12, R15, 0x4, R12 ;  /* 0x000000040f0c7825 */ /* 0x002fe400078e020c */
[----:B------:R-:W0:Y:S04]  /*1800*/  LDC.64 R14, c[0x0][0x398] ;  /* 0x0000e600ff0e7b82 */ /* 0x000e280000000a00 */
[----:B------:R-:W2:Y:S01]  /*1810*/  LDG.E.CONSTANT R13, desc[UR12][R12.64] ;  /* 0x0000000c0c0d7981 */ /* 0x000ea2000c1e9900 */
[----:B------:R-:W-:-:S04]  /*1820*/  IMAD.IADD R17, R35, 0x1, R16 ;  /* 0x0000000123117824 */ /* 0x000fc800078e0210 */
[----:B0-----:R-:W-:-:S05]  /*1830*/  IMAD.WIDE R14, R17, 0x2, R14 ;  /* 0x00000002110e7825 */ /* 0x001fca00078e020e */
[----:B------:R-:W3:Y:S04]  /*1840*/  LDG.E.CONSTANT R32, desc[UR12][R14.64] ;  /* 0x0000000c0e207981 */ /* 0x000ee8000c1e9900 */
[----:B------:R0:W4:Y:S01]  /*1850*/  LDG.E.CONSTANT R30, desc[UR12][R14.64+0x4] ;  /* 0x0000040c0e1e7981 */ /* 0x000122000c1e9900 */
[----:B------:R-:W-:Y:S01]  /*1860*/  UIADD3 UR5, UPT, UPT, UR5, 0x1, URZ ;  /* 0x0000000105057890 */ /* 0x000fe2000fffe0ff */
[----:B------:R-:W-:Y:S01]  /*1870*/  UMOV UR8, UR4 ;  /* 0x0000000400087c82 */ /* 0x000fe20008000000 */
[----:B--2---:R-:W-:-:S04]  /*1880*/  SHF.R.U32.HI R16, RZ, R34, R13 ;  /* 0x00000022ff107219 */ /* 0x004fc8000001160d */
[----:B------:R-:W-:Y:S02]  /*1890*/  LOP3.LUT R17, R16, 0xf, RZ, 0xc0, !PT ;  /* 0x0000000f10117812 */ /* 0x000fe400078ec0ff */
[--C-:B------:R-:W-:Y:S02]  /*18a0*/  SHF.R.U32.HI R18, RZ, 0x4, R16.reuse ;  /* 0x00000004ff127819 */ /* 0x100fe40000011610 */
[--C-:B------:R-:W-:Y:S02]  /*18b0*/  SHF.R.U32.HI R12, RZ, 0x8, R16.reuse ;  /* 0x00000008ff0c7819 */ /* 0x100fe40000011610 */
[----:B------:R-:W-:Y:S02]  /*18c0*/  SHF.R.U32.HI R16, RZ, 0xc, R16 ;  /* 0x0000000cff107819 */ /* 0x000fe40000011610 */
[----:B------:R-:W-:Y:S02]  /*18d0*/  LOP3.LUT R18, R18, 0xf, RZ, 0xc0, !PT ;  /* 0x0000000f12127812 */ /* 0x000fe400078ec0ff */
[----:B------:R-:W-:-:S02]  /*18e0*/  LOP3.LUT R12, R12, 0xf, RZ, 0xc0, !PT ;  /* 0x0000000f0c0c7812 */ /* 0x000fc400078ec0ff */
[----:B------:R-:W-:Y:S02]  /*18f0*/  LOP3.LUT R16, R16, 0xf, RZ, 0xc0, !PT ;  /* 0x0000000f10107812 */ /* 0x000fe400078ec0ff */
[C---:B------:R-:W-:Y:S02]  /*1900*/  IADD3 R19, PT, PT, R17.reuse, 0x1, RZ ;  /* 0x0000000111137810 */ /* 0x040fe40007ffe0ff */
[----:B------:R-:W-:Y:S02]  /*1910*/  IADD3 R13, PT, PT, R18, 0x1, RZ ;  /* 0x00000001120d7810 */ /* 0x000fe40007ffe0ff */
[C---:B0-----:R-:W-:Y:S01]  /*1920*/  IADD3 R14, PT, PT, R12.reuse, 0x1, RZ ;  /* 0x000000010c0e7810 */ /* 0x041fe20007ffe0ff */
[----:B------:R-:W-:Y:S01]  /*1930*/  VIADD R12, R12, 0xe401 ;  /* 0x0000e4010c0c7836 */ /* 0x000fe20000000000 */
[----:B------:R-:W-:Y:S01]  /*1940*/  IADD3 R15, PT, PT, R16, 0x1, RZ ;  /* 0x00000001100f7810 */ /* 0x000fe20007ffe0ff */
[----:B------:R-:W0:Y:S01]  /*1950*/  I2F.F16 R19, R19 ;  /* 0x0000001300137306 */ /* 0x000e220000200c00 */
[----:B------:R-:W-:-:S02]  /*1960*/  IADD3 R17, PT, PT, R17, 0xe401, RZ ;  /* 0x0000e40111117810 */ /* 0x000fc40007ffe0ff */
[----:B------:R-:W-:Y:S02]  /*1970*/  IADD3 R18, PT, PT, R18, 0xe401, RZ ;  /* 0x0000e40112127810 */ /* 0x000fe40007ffe0ff */
[----:B------:R-:W-:Y:S02]  /*1980*/  IADD3 R16, PT, PT, R16, 0xe401, RZ ;  /* 0x0000e40110107810 */ /* 0x000fe40007ffe0ff */
[----:B---3--:R-:W-:Y:S01]  /*1990*/  PRMT R31, R32, 0x5410, R32 ;  /* 0x00005410201f7816 */ /* 0x008fe20000000020 */
[----:B------:R-:W1:Y:S01]  /*19a0*/  I2F.F16 R13, R13 ;  /* 0x0000000d000d7306 */ /* 0x000e620000200c00 */
[----:B----4-:R-:W-:Y:S02]  /*19b0*/  PRMT R29, R30, 0x5410, R30 ;  /* 0x000054101e1d7816 */ /* 0x010fe4000000001e */
[----:B------:R-:W-:Y:S02]  /*19c0*/  PRMT R32, R32, 0x7632, R32 ;  /* 0x0000763220207816 */ /* 0x000fe40000000020 */
[----:B------:R-:W-:Y:S01]  /*19d0*/  PRMT R30, R30, 0x7632, R30 ;  /* 0x000076321e1e7816 */ /* 0x000fe2000000001e */
[----:B0-----:R-:W-:-:S02]  /*19e0*/  HADD2 R27, -R19.H0_H0, UR9.H0_H0 ;  /* 0x20000009131b7e30 */ /* 0x001fc40008000900 */
[----:B------:R-:W0:Y:S01]  /*19f0*/  I2F.F16 R14, R14 ;  /* 0x0000000e000e7306 */ /* 0x000e220000200c00 */
[----:B------:R-:W-:Y:S02]  /*1a00*/  PRMT R28, R17, 0x5410, R17 ;  /* 0x00005410111c7816 */ /* 0x000fe40000000011 */
[----:B------:R-:W-:Y:S02]  /*1a10*/  PRMT R26, R18, 0x5410, R18 ;  /* 0x00005410121a7816 */ /* 0x000fe40000000012 */
[----:B------:R-:W-:Y:S01]  /*1a20*/  PRMT R24, R12, 0x5410, R12 ;  /* 0x000054100c187816 */ /* 0x000fe2000000000c */
[----:B-1----:R-:W-:Y:S02]  /*1a30*/  HADD2 R25, -R13.H0_H0, UR9.H0_H0 ;  /* 0x200000090d197e30 */ /* 0x002fe40008000900 */
[----:B------:R-:W1:Y:S01]  /*1a40*/  I2F.F16 R15, R15 ;  /* 0x0000000f000f7306 */ /* 0x000e620000200c00 */
[----:B------:R-:W-:Y:S01]  /*1a50*/  PRMT R22, R16, 0x5410, R16 ;  /* 0x0000541010167816 */ /* 0x000fe20000000010 */
[----:B0-----:R-:W-:-:S02]  /*1a60*/  HADD2 R23, -R14.H0_H0, UR9.H0_H0 ;  /* 0x200000090e177e30 */ /* 0x001fc40008000900 */
[----:B-1----:R-:W-:-:S07]  /*1a70*/  HADD2 R21, -R15.H0_H0, UR9.H0_H0 ;  /* 0x200000090f157e30 */ /* 0x002fce0008000900 */
.L_x_73:
        /* <DEDUP_REMOVED lines=9> */
[----:B------:R-:W-:-:S02]  /*1b10*/  LOP3.LUT R45, R41, 0x64006400, RZ, 0xfc, !PT ;  /* 0x64006400292d7812 */ /* 0x000fc400078efcff */
[----:B------:R-:W-:Y:S01]  /*1b20*/  LOP3.LUT R43, R15, 0xf000f, RZ, 0xc0, !PT ;  /* 0x000f000f0f2b7812 */ /* 0x000fe200078ec0ff */
[----:B------:R-:W-:Y:S01]  /*1b30*/  HADD2 R41, R39, R26 ;  /* 0x0000001a27297230 */ /* 0x000fe20000000000 */
[----:B------:R-:W-:Y:S02]  /*1b40*/  LOP3.LUT R38, R12, 0xf000f0, RZ, 0xc0, !PT ;  /* 0x00f000f00c267812 */ /* 0x000fe400078ec0ff */
[----:B------:R-:W-:Y:S01]  /*1b50*/  LOP3.LUT R40, R13, 0xf000f0, RZ, 0xc0, !PT ;  /* 0x00f000f00d287812 */ /* 0x000fe200078ec0ff */
[----:B------:R-:W-:Y:S01]  /*1b60*/  HFMA2 R39, R45, 1, 1, R24 ;  /* 0x3c003c002d277831 */ /* 0x000fe20000000018 */
[----:B------:R-:W-:Y:S02]  /*1b70*/  LOP3.LUT R42, R14, 0xf000f0, RZ, 0xc0, !PT ;  /* 0x00f000f00e2a7812 */ /* 0x000fe400078ec0ff */
[----:B------:R-:W-:Y:S01]  /*1b80*/  LOP3.LUT R47, R43, 0x64006400, RZ, 0xfc, !PT ;  /* 0x640064002b2f7812 */ /* 0x000fe200078efcff */
[----:B------:R-:W-:Y:S01]  /*1b90*/  HFMA2 R43, R37, 1, 1, R28 ;  /* 0x3c003c00252b7831 */ /* 0x000fe2000000001c */
[----:B------:R-:W-:-:S02]  /*1ba0*/  LOP3.LUT R44, R15, 0xf000f0, RZ, 0xc0, !PT ;  /* 0x00f000f00f2c7812 */ /* 0x000fc400078ec0ff */
[----:B------:R-:W-:Y:S01]  /*1bb0*/  LOP3.LUT R38, R38, 0x64006400, RZ, 0xfc, !PT ;  /* 0x6400640026267812 */ /* 0x000fe200078efcff */
[----:B------:R-:W-:Y:S01]  /*1bc0*/  HADD2 R37, R47, R22 ;  /* 0x000000162f257230 */ /* 0x000fe20000000000 */
[----:B------:R-:W-:Y:S01]  /*1bd0*/  LOP3.LUT R40, R40, 0x64006400, RZ, 0xfc, !PT ;  /* 0x6400640028287812 */ /* 0x000fe200078efcff */
[-C--:B0-----:R-:W-:Y:S01]  /*1be0*/  HFMA2 R47, R39, R16.reuse, RZ ;  /* 0x00000010272f7231 */ /* 0x081fe200000000ff */
[----:B------:R-:W-:Y:S01]  /*1bf0*/  LOP3.LUT R46, R42, 0x64006400, RZ, 0xfc, !PT ;  /* 0x640064002a2e7812 */ /* 0x000fe200078efcff */
[-C--:B------:R-:W-:Y:S01]  /*1c00*/  HFMA2 R45, R43, R16.reuse, RZ ;  /* 0x000000102b2d7231 */ /* 0x080fe200000000ff */
[----:B------:R-:W-:Y:S01]  /*1c10*/  LOP3.LUT R48, R44, 0x64006400, RZ, 0xfc, !PT ;  /* 0x640064002c307812 */ /* 0x000fe200078efcff */
[----:B------:R-:W-:Y:S02]  /*1c20*/  HFMA2 R42, R40, 0.0625, 0.0625, R25 ;  /* 0x2c002c00282a7831 */ /* 0x000fe40000000019 */
[----:B------:R-:W-:Y:S02]  /*1c30*/  HFMA2 R44, R38, 0.0625, 0.0625, R27 ;  /* 0x2c002c00262c7831 */ /* 0x000fe4000000001b */
[----:B------:R-:W-:-:S02]  /*1c40*/  HFMA2 R52, R37, R16, RZ.H0_H0 ;  /* 0x0000001025347231 */ /* 0x000fc400000400ff */
[----:B------:R-:W-:Y:S02]  /*1c50*/  HFMA2 R40, R46, 0.0625, 0.0625, R23 ;  /* 0x2c002c002e287831 */ /* 0x000fe40000000017 */
[----:B------:R-:W-:Y:S01]  /*1c60*/  HFMA2 R38, R48, 0.0625, 0.0625, R21 ;  /* 0x2c002c0030267831 */ /* 0x000fe20000000015 */
[----:B------:R-:W-:Y:S01]  /*1c70*/  SHF.R.U32.HI R12, RZ, 0x8, R12 ;  /* 0x00000008ff0c7819 */ /* 0x000fe2000001160c */
[----:B------:R-:W-:Y:S01]  /*1c80*/  HFMA2 R48, R41, R16, RZ.H0_H0 ;  /* 0x0000001029307231 */ /* 0x000fe200000400ff */
[----:B------:R-:W-:Y:S01]  /*1c90*/  SHF.R.U32.HI R14, RZ, 0x8, R14 ;  /* 0x00000008ff0e7819 */ /* 0x000fe2000001160e */
[-C--:B------:R-:W-:Y:S02]  /*1ca0*/  HFMA2 R52, R38, R17.reuse, R52 ;  /* 0x0000001126347231 */ /* 0x080fe40000000034 */
[-C--:B------:R-:W-:Y:S02]  /*1cb0*/  HFMA2 R16, R44, R17.reuse, R45 ;  /* 0x000000112c107231 */ /* 0x080fe4000000002d */
[----:B------:R-:W-:-:S02]  /*1cc0*/  HFMA2 R48, R42, R17, R48 ;  /* 0x000000112a307231 */ /* 0x000fc40000000030 */
[----:B------:R-:W-:Y:S01]  /*1cd0*/  HFMA2 R47, R40, R17, R47 ;  /* 0x00000011282f7231 */ /* 0x000fe2000000002f */
[----:B------:R-:W-:Y:S02]  /*1ce0*/  SHF.R.U32.HI R17, RZ, 0x8, R13 ;  /* 0x00000008ff117819 */ /* 0x000fe4000001160d */
[C---:B------:R-:W-:Y:S02]  /*1cf0*/  LOP3.LUT R13, R12.reuse, 0xf000f, RZ, 0xc0, !PT ;  /* 0x000f000f0c0d7812 */ /* 0x040fe400078ec0ff */
[----:B------:R-:W-:Y:S02]  /*1d00*/  LOP3.LUT R12, R12, 0xf000f0, RZ, 0xc0, !PT ;  /* 0x00f000f00c0c7812 */ /* 0x000fe400078ec0ff */
[----:B------:R-:W-:Y:S02]  /*1d10*/  LOP3.LUT R13, R13, 0x64006400, RZ, 0xfc, !PT ;  /* 0x640064000d0d7812 */ /* 0x000fe400078efcff */
[----:B------:R-:W-:Y:S02]  /*1d20*/  LOP3.LUT R45, R17, 0xf000f, RZ, 0xc0, !PT ;  /* 0x000f000f112d7812 */ /* 0x000fe400078ec0ff */
[----:B------:R-:W-:-:S02]  /*1d30*/  LOP3.LUT R12, R12, 0x64006400, RZ, 0xfc, !PT ;  /* 0x640064000c0c7812 */ /* 0x000fc400078efcff */
[----:B------:R-:W-:Y:S02]  /*1d40*/  LOP3.LUT R46, R17, 0xf000f0, RZ, 0xc0, !PT ;  /* 0x00f000f0112e7812 */ /* 0x000fe400078ec0ff */
[----:B------:R-:W-:Y:S01]  /*1d50*/  LOP3.LUT R17, R45, 0x64006400, RZ, 0xfc, !PT ;  /* 0x640064002d117812 */ /* 0x000fe200078efcff */
[----:B------:R-:W-:Y:S01]  /*1d60*/  HADD2 R45, R13, R28 ;  /* 0x0000001c0d2d7230 */ /* 0x000fe20000000000 */
[----:B------:R-:W-:Y:S01]  /*1d70*/  LOP3.LUT R13, R46, 0x64006400, RZ, 0xfc, !PT ;  /* 0x640064002e0d7812 */ /* 0x000fe200078efcff */
[----:B------:R-:W-:Y:S01]  /*1d80*/  HFMA2 R46, R12, 0.0625, 0.0625, R27 ;  /* 0x2c002c000c2e7831 */ /* 0x000fe2000000001b */
[----:B------:R-:W-:Y:S01]  /*1d90*/  SHF.R.U32.HI R15, RZ, 0x8, R15 ;  /* 0x00000008ff0f7819 */ /* 0x000fe2000001160f */
[----:B------:R-:W-:Y:S02]  /*1da0*/  HADD2 R17, R17, R26 ;  /* 0x0000001a11117230 */ /* 0x000fe40000000000 */
[----:B------:R-:W-:Y:S02]  /*1db0*/  HFMA2 R12, R45, R18, R16 ;  /* 0x000000122d0c7231 */ /* 0x000fe40000000010 */
[----:B------:R-:W-:-:S02]  /*1dc0*/  HFMA2 R16, R13, 0.0625, 0.0625, R25 ;  /* 0x2c002c000d107831 */ /* 0x000fc40000000019 */
[----:B------:R-:W-:Y:S02]  /*1dd0*/  HFMA2 R48, R17, R18, R48 ;  /* 0x0000001211307231 */ /* 0x000fe40000000030 */
[----:B------:R-:W-:-:S04]  /*1de0*/  HFMA2 R12, R46, R19, R12 ;  /* 0x000000132e0c7231 */ /* 0x000fc8000000000c */
[----:B------:R-:W-:Y:S01]  /*1df0*/  HFMA2 R10, R12, R31, R10 ;  /* 0x0000001f0c0a7231 */ /* 0x000fe2000000000a */
[C---:B------:R-:W-:Y:S01]  /*1e00*/  LOP3.LUT R12, R14.reuse, 0xf000f, RZ, 0xc0, !PT ;  /* 0x000f000f0e0c7812 */ /* 0x040fe200078ec0ff */
[----:B------:R-:W-:Y:S01]  /*1e10*/  HFMA2 R48, R16, R19, R48 ;  /* 0x0000001310307231 */ /* 0x000fe20000000030 */
[----:B------:R-:W-:Y:S02]  /*1e20*/  LOP3.LUT R14, R14, 0xf000f0, RZ, 0xc0, !PT ;  /* 0x00f000f00e0e7812 */ /* 0x000fe400078ec0ff */
[----:B------:R-:W-:Y:S02]  /*1e30*/  LOP3.LUT R49, R12, 0x64006400, RZ, 0xfc, !PT ;  /* 0x640064000c317812 */ /* 0x000fe400078efcff */
[C---:B------:R-:W-:Y:S02]  /*1e40*/  LOP3.LUT R12, R15.reuse, 0xf000f, RZ, 0xc0, !PT ;  /* 0x000f000f0f0c7812 */ /* 0x040fe400078ec0ff */
[----:B------:R-:W-:Y:S01]  /*1e50*/  LOP3.LUT R14, R14, 0x64006400, RZ, 0xfc, !PT ;  /* 0x640064000e0e7812 */ /* 0x000fe200078efcff */
[----:B------:R-:W-:Y:S01]  /*1e60*/  HADD2 R49, R49, R24 ;  /* 0x0000001831317230 */ /* 0x000fe20000000000 */
[----:B------:R-:W-:Y:S01]  /*1e70*/  LOP3.LUT R13, R12, 0x64006400, RZ, 0xfc, !PT ;  /* 0x640064000c0d7812 */ /* 0x000fe200078efcff */
[----:B------:R-:W-:Y:S01]  /*1e80*/  HFMA2 R9, R48, R32, R9 ;  /* 0x0000002030097231 */ /* 0x000fe20000000009 */
[----:B------:R-:W-:Y:S01]  /*1e90*/  LOP3.LUT R15, R15, 0xf000f0, RZ, 0xc0, !PT ;  /* 0x00f000f00f0f7812 */ /* 0x000fe200078ec0ff */
[----:B------:R-:W-:-:S02]  /*1ea0*/  HFMA2 R48, R14, 0.0625, 0.0625, R23 ;  /* 0x2c002c000e307831 */ /* 0x000fc40000000017 */
[----:B------:R-:W-:Y:S01]  /*1eb0*/  HFMA2 R14, R49, R18, R47 ;  /* 0x00000012310e7231 */ /* 0x000fe2000000002f */
[----:B------:R-:W-:Y:S01]  /*1ec0*/  LOP3.LUT R12, R15, 0x64006400, RZ, 0xfc, !PT ;  /* 0x640064000f0c7812 */ /* 0x000fe200078efcff */
[----:B------:R-:W-:-:S04]  /*1ed0*/  HADD2 R47, R13, R22 ;  /* 0x000000160d2f7230 */ /* 0x000fc80000000000 */
[----:B------:R-:W-:Y:S02]  /*1ee0*/  HFMA2 R52, R47, R18, R52 ;  /* 0x000000122f347231 */ /* 0x000fe40000000034 */
[----:B------:R-:W-:Y:S02]  /*1ef0*/  HFMA2 R14, R48, R19, R14 ;  /* 0x00000013300e7231 */ /* 0x000fe4000000000e */
[----:B------:R-:W-:-:S04]  /*1f00*/  HFMA2 R18, R12, 0.0625, 0.0625, R21 ;  /* 0x2c002c000c127831 */ /* 0x000fc80000000015 */
[----:B------:R-:W-:Y:S02]  /*1f10*/  HFMA2 R15, R18, R19, R52 ;  /* 0x00000013120f7231 */ /* 0x000fe40000000034 */
[----:B------:R-:W-:Y:S02]  /*1f20*/  HFMA2 R8, R14, R29, R8 ;  /* 0x0000001d0e087231 */ /* 0x000fe40000000008 */
[----:B------:R-:W-:Y:S01]  /*1f30*/  HFMA2 R7, R15, R30, R7 ;  /* 0x0000001e0f077231 */ /* 0x000fe20000000007 */
[----:B------:R-:W-:Y:S06]  /*1f40*/  BRA.U !UP1, `(.L_x_74) ;  /* 0x0000000109b07547 */ /* 0x000fec000b800000 */
[----:B------:R-:W0:Y:S01]  /*1f50*/  LDS.128 R12, [UR7+-0x20] ;  /* 0xffffe007ff0c7984 */ /* 0x000e220008000c00 */
[----:B------:R-:W-:Y:S01]  /*1f60*/  UISETP.NE.AND UP1, UPT, UR6, 0x2, UPT ;  /* 0x000000020600788c */ /* 0x000fe2000bf25270 */
[----:B0-----:R-:W-:-:S04]  /*1f70*/  HFMA2 R19, R43, R12, RZ ;  /* 0x0000000c2b137231 */ /* 0x001fc800000000ff */
[----:B------:R-:W-:-:S04]  /*1f80*/  HFMA2 R19, R44, R13, R19 ;  /* 0x0000000d2c137231 */ /* 0x000fc80000000013 */
[----:B------:R-:W-:-:S04]  /*1f90*/  HFMA2 R19, R45, R14, R19 ;  /* 0x0000000e2d137231 */ /* 0x000fc80000000013 */
[----:B------:R-:W-:-:S04]  /*1fa0*/  HFMA2 R19, R46, R15, R19 ;  /* 0x0000000f2e137231 */ /* 0x000fc80000000013 */
[----:B------:R-:W-:Y:S02]  /*1fb0*/  HFMA2 R3, R19, R31, R3 ;  /* 0x0000001f13037231 */ /* 0x000fe40000000003 */
[----:B------:R-:W-:-:S04]  /*1fc0*/  HFMA2 R19, R41, R12, RZ.H0_H0 ;  /* 0x0000000c29137231 */ /* 0x000fc800000400ff */
[----:B------:R-:W-:-:S04]  /*1fd0*/  HFMA2 R19, R42, R13, R19 ;  /* 0x0000000d2a137231 */ /* 0x000fc80000000013 */
[----:B------:R-:W-:-:S04]  /*1fe0*/  HFMA2 R19, R17, R14, R19 ;  /* 0x0000000e11137231 */ /* 0x000fc80000000013 */
[----:B------:R-:W-:-:S04]  /*1ff0*/  HFMA2 R19, R16, R15, R19 ;  /* 0x0000000f10137231 */ /* 0x000fc80000000013 */
[----:B------:R-:W-:Y:S02]  /*2000*/  HFMA2 R2, R19, R32, R2 ;  /* 0x0000002013027231 */ /* 0x000fe40000000002 */
[----:B------:R-:W-:-:S04]  /*2010*/  HFMA2 R19, R39, R12, RZ ;  /* 0x0000000c27137231 */ /* 0x000fc800000000ff */
        /* <DEDUP_REMOVED lines=23> */
[----:B------:R-:W-:Y:S02]  /*2190*/  HFMA2 R5, R16, R32, R5 ;  /* 0x0000002010057231 */ /* 0x000fe40000000005 */
[----:B------:R-:W-:Y:S02]  /*21a0*/  HFMA2 R39, R49, R14, R39 ;  /* 0x0000000e31277231 */ /* 0x000fe40000000027 */
[-C--:B------:R-:W-:Y:S02]  /*21b0*/  HFMA2 R43, R46, R15.reuse, R43 ;  /* 0x0000000f2e2b7231 */ /* 0x080fe4000000002b */
[-C--:B------:R-:W-:Y:S02]  /*21c0*/  HFMA2 R39, R48, R15.reuse, R39 ;  /* 0x0000000f30277231 */ /* 0x080fe40000000027 */
[----:B------:R-:W-:-:S04]  /*21d0*/  HFMA2 R15, R18, R15, R19 ;  /* 0x0000000f120f7231 */ /* 0x000fc80000000013 */
[----:B------:R-:W-:Y:S02]  /*21e0*/  HFMA2 R20, R15, R30, R20 ;  /* 0x0000001e0f147231 */ /* 0x000fe40000000014 */
[----:B------:R-:W-:Y:S02]  /*21f0*/  HFMA2 R6, R43, R31, R6 ;  /* 0x0000001f2b067231 */ /* 0x000fe40000000006 */
[----:B------:R-:W-:-:S07]  /*2200*/  HFMA2 R4, R39, R29, R4 ;  /* 0x0000001d27047231 */ /* 0x000fce0000000004 */
.L_x_74:
        /* <DEDUP_REMOVED lines=12> */
[----:B------:R-:W-:Y:S01]  /*22d0*/  HADD2 R41, R39, R26 ;  /* 0x0000001a27297230 */ /* 0x000fe20000000000 */
[----:B------:R-:W-:-:S02]  /*22e0*/  LOP3.LUT R37, R37, 0x64006400, RZ, 0xfc, !PT ;  /* 0x6400640025257812 */ /* 0x000fc400078efcff */
[----:B------:R-:W-:Y:S01]  /*22f0*/  LOP3.LUT R38, R12, 0xf000f0, RZ, 0xc0, !PT ;  /* 0x00f000f00c267812 */ /* 0x000fe200078ec0ff */
[----:B------:R-:W-:Y:S01]  /*2300*/  HFMA2 R39, R45, 1, 1, R24 ;  /* 0x3c003c002d277831 */ /* 0x000fe20000000018 */
[----:B------:R-:W-:Y:S02]  /*2310*/  LOP3.LUT R40, R13, 0xf000f0, RZ, 0xc0, !PT ;  /* 0x00f000f00d287812 */ /* 0x000fe400078ec0ff */
[----:B------:R-:W-:Y:S02]  /*2320*/  LOP3.LUT R42, R14, 0xf000f0, RZ, 0xc0, !PT ;  /* 0x00f000f00e2a7812 */ /* 0x000fe400078ec0ff */
[----:B------:R-:W-:Y:S01]  /*2330*/  LOP3.LUT R47, R43, 0x64006400, RZ, 0xfc, !PT ;  /* 0x640064002b2f7812 */ /* 0x000fe200078efcff */
[----:B------:R-:W-:Y:S01]  /*2340*/  HADD2 R43, R37, R28 ;  /* 0x0000001c252b7230 */ /* 0x000fe20000000000 */
[----:B------:R-:W-:Y:S02]  /*2350*/  LOP3.LUT R44, R15, 0xf000f0, RZ, 0xc0, !PT ;  /* 0x00f000f00f2c7812 */ /* 0x000fe400078ec0ff */
[----:B------:R-:W-:Y:S01]  /*2360*/  LOP3.LUT R38, R38, 0x64006400, RZ, 0xfc, !PT ;  /* 0x6400640026267812 */ /* 0x000fe200078efcff */
[----:B------:R-:W-:Y:S01]  /*2370*/  HADD2 R37, R47, R22 ;  /* 0x000000162f257230 */ /* 0x000fe20000000000 */
[----:B------:R-:W-:Y:S01]  /*2380*/  LOP3.LUT R40, R40, 0x64006400, RZ, 0xfc, !PT ;  /* 0x6400640028287812 */ /* 0x000fe200078efcff */
[-C--:B0-----:R-:W-:Y:S01]  /*2390*/  HFMA2 R45, R43, R16.reuse, RZ ;  /* 0x000000102b2d7231 */ /* 0x081fe200000000ff */
[----:B------:R-:W-:Y:S01]  /*23a0*/  LOP3.LUT R46, R42, 0x64006400, RZ, 0xfc, !PT ;  /* 0x640064002a2e7812 */ /* 0x000fe200078efcff */
[----:B------:R-:W-:Y:S01]  /*23b0*/  HFMA2 R47, R39, R16, RZ ;  /* 0x00000010272f7231 */ /* 0x000fe200000000ff */
[----:B------:R-:W-:Y:S01]  /*23c0*/  LOP3.LUT R48, R44, 0x64006400, RZ, 0xfc, !PT ;  /* 0x640064002c307812 */ /* 0x000fe200078efcff */
[----:B------:R-:W-:-:S02]  /*23d0*/  HFMA2 R42, R40, 0.0625, 0.0625, R25 ;  /* 0x2c002c00282a7831 */ /* 0x000fc40000000019 */
[----:B------:R-:W-:Y:S02]  /*23e0*/  HFMA2 R44, R38, 0.0625, 0.0625, R27 ;  /* 0x2c002c00262c7831 */ /* 0x000fe4000000001b */
[-C--:B------:R-:W-:Y:S02]  /*23f0*/  HFMA2 R52, R37, R16.reuse, RZ.H0_H0 ;  /* 0x0000001025347231 */ /* 0x080fe400000400ff */
[----:B------:R-:W-:Y:S02]  /*2400*/  HFMA2 R40, R46, 0.0625, 0.0625, R23 ;  /* 0x2c002c002e287831 */ /* 0x000fe40000000017 */
[----:B------:R-:W-:Y:S01]  /*2410*/  HFMA2 R38, R48, 0.0625, 0.0625, R21 ;  /* 0x2c002c0030267831 */ /* 0x000fe20000000015 */
[----:B------:R-:W-:Y:S01]  /*2420*/  SHF.R.U32.HI R12, RZ, 0x8, R12 ;  /* 0x00000008ff0c7819 */ /* 0x000fe2000001160c */
[----:B------:R-:W-:Y:S01]  /*2430*/  HFMA2 R48, R41, R16, RZ.H0_H0 ;  /* 0x0000001029307231 */ /* 0x000fe200000400ff */
[----:B------:R-:W-:Y:S01]  /*2440*/  SHF.R.U32.HI R14, RZ, 0x8, R14 ;  /* 0x00000008ff0e7819 */ /* 0x000fe2000001160e */
[----:B------:R-:W-:-:S02]  /*2450*/  HFMA2 R52, R38, R17, R52 ;  /* 0x0000001126347231 */ /* 0x000fc40000000034 */
[-C--:B------:R-:W-:Y:S02]  /*2460*/  HFMA2 R16, R44, R17.reuse, R45 ;  /* 0x000000112c107231 */ /* 0x080fe4000000002d */
[-C--:B------:R-:W-:Y:S02]  /*2470*/  HFMA2 R48, R42, R17.reuse, R48 ;  /* 0x000000112a307231 */ /* 0x080fe40000000030 */
[----:B------:R-:W-:Y:S01]  /*2480*/  HFMA2 R47, R40, R17, R47 ;  /* 0x00000011282f7231 */ /* 0x000fe2000000002f */
[----:B------:R-:W-:Y:S02]  /*2490*/  SHF.R.U32.HI R17, RZ, 0x8, R13 ;  /* 0x00000008ff117819 */ /* 0x000fe4000001160d */
[C---:B------:R-:W-:Y:S02]  /*24a0*/  LOP3.LUT R13, R12.reuse, 0xf000f, RZ, 0xc0, !PT ;  /* 0x000f000f0c0d7812 */ /* 0x040fe400078ec0ff */
[----:B------:R-:W-:Y:S02]  /*24b0*/  LOP3.LUT R12, R12, 0xf000f0, RZ, 0xc0, !PT ;  /* 0x00f000f00c0c7812 */ /* 0x000fe400078ec0ff */
[----:B------:R-:W-:-:S02]  /*24c0*/  LOP3.LUT R13, R13, 0x64006400, RZ, 0xfc, !PT ;  /* 0x640064000d0d7812 */ /* 0x000fc400078efcff */
[C---:B------:R-:W-:Y:S02]  /*24d0*/  LOP3.LUT R45, R17.reuse, 0xf000f, RZ, 0xc0, !PT ;  /* 0x000f000f112d7812 */ /* 0x040fe400078ec0ff */
[----:B------:R-:W-:Y:S02]  /*24e0*/  LOP3.LUT R12, R12, 0x64006400, RZ, 0xfc, !PT ;  /* 0x640064000c0c7812 */ /* 0x000fe400078efcff */
[----:B------:R-:W-:Y:S02]  /*24f0*/  LOP3.LUT R46, R17, 0xf000f0, RZ, 0xc0, !PT ;  /* 0x00f000f0112e7812 */ /* 0x000fe400078ec0ff */
[----:B------:R-:W-:Y:S01]  /*2500*/  LOP3.LUT R17, R45, 0x64006400, RZ, 0xfc, !PT ;  /* 0x640064002d117812 */ /* 0x000fe200078efcff */
[----:B------:R-:W-:Y:S01]  /*2510*/  HADD2 R45, R13, R28 ;  /* 0x0000001c0d2d7230 */ /* 0x000fe20000000000 */
[----:B------:R-:W-:Y:S01]  /*2520*/  LOP3.LUT R13, R46, 0x64006400, RZ, 0xfc, !PT ;  /* 0x640064002e0d7812 */ /* 0x000fe200078efcff */
[----:B------:R-:W-:Y:S01]  /*2530*/  HFMA2 R46, R12, 0.0625, 0.0625, R27 ;  /* 0x2c002c000c2e7831 */ /* 0x000fe2000000001b */
[----:B------:R-:W-:Y:S01]  /*2540*/  SHF.R.U32.HI R15, RZ, 0x8, R15 ;  /* 0x00000008ff0f7819 */ /* 0x000fe2000001160f */
[----:B------:R-:W-:-:S02]  /*2550*/  HADD2 R17, R17, R26 ;  /* 0x0000001a11117230 */ /* 0x000fc40000000000 */
[-C--:B------:R-:W-:Y:S02]  /*2560*/  HFMA2 R12, R45, R18.reuse, R16 ;  /* 0x000000122d0c7231 */ /* 0x080fe40000000010 */
[----:B------:R-:W-:Y:S02]  /*2570*/  HFMA2 R16, R13, 0.0625, 0.0625, R25 ;  /* 0x2c002c000d107831 */ /* 0x000fe40000000019 */
        /* <DEDUP_REMOVED lines=68> */
.L_x_75:
        /* <DEDUP_REMOVED lines=79> */
[----:B------:R-:W0:Y:S01]  /*2eb0*/  LDS.128 R12, [UR7] ;  /* 0x00000007ff0c7984 */ /* 0x000e220008000c00 */
        /* <DEDUP_REMOVED lines=43> */
.L_x_76:
        /* <DEDUP_REMOVED lines=79> */
[----:B------:R-:W0:Y:S01]  /*3660*/  LDS.128 R12, [UR7+0x10] ;  /* 0x00001007ff0c7984 */ /* 0x000e220008000c00 */
        /* <DEDUP_REMOVED lines=43> */
.L_x_77:
[----:B------:R-:W-:Y:S01]  /*3920*/  UIADD3 UR15, UPT, UPT, UR15, 0x20, URZ ;  /* 0x000000200f0f7890 */ /* 0x000fe2000fffe0ff */
[----:B------:R-:W-:Y:S01]  /*3930*/  MOV R13, UR11 ;  /* 0x0000000b000d7c02 */ /* 0x000fe20008000f00 */
[----:B------:R-:W-:Y:S02]  /*3940*/  UIADD3 UR4, UPT, UPT, UR4, 0x20, URZ ;  /* 0x0000002004047890 */ /* 0x000fe4000fffe0ff */
[----:B------:R-:W-:Y:S02]  /*3950*/  UIADD3 UR7, UPT, UPT, UR7, 0x40, URZ ;  /* 0x0000004007077890 */ /* 0x000fe4000fffe0ff */
[----:B------:R-:W-:Y:S01]  /*3960*/  ISETP.LE.AND P0, PT, R36, UR15, PT ;  /* 0x0000000f24007c0c */ /* 0x000fe2000bf03270 */
[----:B------:R-:W-:-:S12]  /*3970*/  IMAD.WIDE R50, R13, 0x4, R50 ;  /* 0x000000040d327825 */ /* 0x000fd800078e0232 */
[----:B------:R-:W-:Y:S05]  /*3980*/  @!P0 BRA `(.L_x_78) ;  /* 0xffffffdc00748947 */ /* 0x000fea000383ffff */
.L_x_72:
[----:B------:R-:W-:-:S13]  /*3990*/  ISETP.LT.AND P0, PT, RZ, UR6, PT ;  /* 0x00000006ff007c0c */ /* 0x000fda000bf01270 */
[----:B------:R-:W-:Y:S05]  /*39a0*/  @!P0 EXIT ;  /* 0x000000000000894d */ /* 0x000fea0003800000 */
[----:B------:R-:W0:Y:S01]  /*39b0*/  LDC.64 R12, c[0x0][0x3a0] ;  /* 0x0000e800ff0c7b82 */ /* 0x000e220000000a00 */
[----:B------:R-:W-:Y:S01]  /*39c0*/  MOV R14, UR14 ;  /* 0x0000000e000e7c02 */ /* 0x000fe20008000f00 */
[----:B------:R-:W-:-:S04]  /*39d0*/  HADD2 R10, R10.H0_H0, R10.H1_H1 ;  /* 0x3000000a0a0a7230 */ /* 0x000fc80000000800 */
[----:B------:R-:W-:Y:S02]  /*39e0*/  IMAD R35, R14, UR11, R35 ;  /* 0x0000000b0e237c24 */ /* 0x000fe4000f8e0223 */
[----:B------:R-:W-:-:S05]  /*39f0*/  HADD2 R14, R9.H0_H0, R9.H1_H1 ;  /* 0x30000009090e7230 */ /* 0x000fca0000000800 */
[----:B------:R-:W-:Y:S01]  /*3a00*/  PRMT R10, R10, 0x5410, R14 ;  /* 0x000054100a0a7816 */ /* 0x000fe2000000000e */
[----:B0-----:R-:W-:-:S05]  /*3a10*/  IMAD.WIDE R12, R35, 0x2, R12 ;  /* 0x00000002230c7825 */ /* 0x001fca00078e020c */
        /* <DEDUP_REMOVED lines=8> */
[----:B------:R-:W-:Y:S01]  /*3aa0*/  IMAD.MOV.U32 R8, RZ, RZ, R12 ;  /* 0x000000ffff087224 */ /* 0x000fe200078e000c */
[----:B------:R-:W-:-:S04]  /*3ab0*/  PRMT R10, R10, 0x5410, R14 ;  /* 0x000054100a0a7816 */ /* 0x000fc8000000000e */
[----:B------:R-:W-:-:S07]  /*3ac0*/  MOV R7, R8 ;  /* 0x0000000800077202 */ /* 0x000fce0000000f00 */
.L_x_82:
[----:B------:R-:W0:Y:S02]  /*3ad0*/  LDS R8, [R7] ;  /* 0x0000000007087984 */ /* 0x000e240000000800 */
[----:B0-----:R-:W-:-:S05]  /*3ae0*/  HFMA2 R9, R8, 1, 1, R10 ;  /* 0x3c003c0008097831 */ /* 0x001fca000000000a */
[----:B------:R-:W0:Y:S02]  /*3af0*/  ATOMS.CAST.SPIN P0, [R7], R8, R9 ;  /* 0x000000080700758d */ /* 0x000e240001800009 */
[----:B0-----:R-:W-:Y:S05]  /*3b00*/  @!P0 BRA `(.L_x_82) ;  /* 0xfffffffc00f08947 */ /* 0x001fea000383ffff */
[----:B------:R-:W-:Y:S05]  /*3b10*/  BRA `(.L_x_80) ;  /* 0x00000000000c7947 */ /* 0x000fea0003800000 */
.L_x_81:
[----:B------:R-:W2:Y:S02]  /*3b20*/  LD.E R7, desc[UR12][R12.64] ;  /* 0x0000000c0c077980 */ /* 0x000ea4000c101900 */
[----:B--2---:R-:W-:-:S05]  /*3b30*/  IADD3 R7, PT, PT, R10, R7, RZ ;  /* 0x000000070a077210 */ /* 0x004fca0007ffe0ff */
[----:B------:R0:W-:Y:S02]  /*3b40*/  ST.E desc[UR12][R12.64], R7 ;  /* 0x000000070c007985 */ /* 0x0001e4000c10190c */
.L_x_80:
[----:B------:R-:W-:Y:S05]  /*3b50*/  BSYNC.RECONVERGENT B0 ;  /* 0x0000000000007941 */ /* 0x000fea0003800200 */
.L_x_79:
        /* <DEDUP_REMOVED lines=8> */
.L_x_86:
[----:B------:R-:W0:Y:S02]  /*3be0*/  LDS R8, [R7+0x4] ;  /* 0x0000040007087984 */ /* 0x000e240000000800 */
[----:B0-----:R-:W-:-:S05]  /*3bf0*/  HADD2 R9, R8, R15 ;  /* 0x0000000f08097230 */ /* 0x001fca0000000000 */
[----:B------:R-:W0:Y:S02]  /*3c00*/  ATOMS.CAST.SPIN P0, [R7+0x4], R8, R9 ;  /* 0x000004080700758d */ /* 0x000e240001800009 */
[----:B0-----:R-:W-:Y:S05]  /*3c10*/  @!P0 BRA `(.L_x_86) ;  /* 0xfffffffc00f08947 */ /* 0x001fea000383ffff */
[----:B------:R-:W-:Y:S05]  /*3c20*/  BRA `(.L_x_84) ;  /* 0x00000000000c7947 */ /* 0x000fea0003800000 */
.L_x_85:
[----:B0-----:R-:W2:Y:S02]  /*3c30*/  LD.E R7, desc[UR12][R12.64+0x4] ;  /* 0x0000040c0c077980 */ /* 0x001ea4000c101900 */
[----:B--2---:R-:W-:-:S05]  /*3c40*/  IADD3 R7, PT, PT, R15, R7, RZ ;  /* 0x000000070f077210 */ /* 0x004fca0007ffe0ff */
[----:B------:R1:W-:Y:S02]  /*3c50*/  ST.E desc[UR12][R12.64+0x4], R7 ;  /* 0x000004070c007985 */ /* 0x0003e4000c10190c */
.L_x_84:
[----:B------:R-:W-:Y:S05]  /*3c60*/  BSYNC.RECONVERGENT B0 ;  /* 0x0000000000007941 */ /* 0x000fea0003800200 */
.L_x_83:
[----:B------:R-:W-:-:S06]  /*3c70*/  UISETP.NE.AND UP0, UPT, UR6, 0x1, UPT ;  /* 0x000000010600788c */ /* 0x000fcc000bf05270 */
[----:B------:R-:W-:-:S13]  /*3c80*/  PLOP3.LUT P0, PT, PT, PT, UP0, 0x80, 0x8 ;  /* 0x000000000008781c */ /* 0x000fda0003f0f008 */
[----:B------:R-:W-:Y:S05]  /*3c90*/  @!P0 EXIT ;  /* 0x000000000000894d */ /* 0x000fea0003800000 */
[----:B------:R-:W-:Y:S01]  /*3ca0*/  MOV R9, UR11 ;  /* 0x0000000b00097c02 */ /* 0x000fe20008000f00 */
[----:B01----:R-:W-:Y:S02]  /*3cb0*/  HADD2 R7, R3.H0_H0, R3.H1_H1 ;  /* 0x3000000303077230 */ /* 0x003fe40000000800 */
        /* <DEDUP_REMOVED lines=14> */
.L_x_90:
[----:B------:R-:W0:Y:S02]  /*3da0*/  LDS R2, [R0] ;  /* 0x0000000000027984 */ /* 0x000e240000000800 */
[----:B0-----:R-:W-:-:S05]  /*3db0*/  HFMA2 R3, R2, 1, 1, R7 ;  /* 0x3c003c0002037831 */ /* 0x001fca0000000007 */
[----:B------:R-:W0:Y:S02]  /*3dc0*/  ATOMS.CAST.SPIN P0, [R0], R2, R3 ;  /* 0x000000020000758d */ /* 0x000e240001800003 */
[----:B0-----:R-:W-:Y:S05]  /*3dd0*/  @!P0 BRA `(.L_x_90) ;  /* 0xfffffffc00f08947 */ /* 0x001fea000383ffff */
[----:B------:R-:W-:Y:S05]  /*3de0*/  BRA `(.L_x_88) ;  /* 0x00000000000c7947 */ /* 0x000fea0003800000 */
.L_x_89:
[----:B------:R-:W2:Y:S02]  /*3df0*/  LD.E R0, desc[UR12][R12.64] ;  /* 0x0000000c0c007980 */ /* 0x000ea4000c101900 */
[----:B--2---:R-:W-:-:S05]  /*3e00*/  IADD3 R3, PT, PT, R7, R0, RZ ;  /* 0x0000000007037210 */ /* 0x004fca0007ffe0ff */
[----:B------:R0:W-:Y:S02]  /*3e10*/  ST.E desc[UR12][R12.64], R3 ;  /* 0x000000030c007985 */ /* 0x0001e4000c10190c */
.L_x_88:
[----:B------:R-:W-:Y:S05]  /*3e20*/  BSYNC.RECONVERGENT B0 ;  /* 0x0000000000007941 */ /* 0x000fea0003800200 */
.L_x_87:
[----:B------:R1:W-:Y:S01]  /*3e30*/  ATOM.E.ADD.F16x2.RN.STRONG.GPU P0, RZ, desc[UR12][R12.64+0x4], R9 ;  /* 0x800004090cff79a2 */ /* 0x0003e2000c10e10c */
[----:B------:R-:W-:Y:S04]  /*3e40*/  BSSY.RECONVERGENT B0, `(.L_x_91) ;  /* 0x000000f000007945 */ /* 0x000fe80003800200 */
[----:B-1----:R-:W-:Y:S05]  /*3e50*/  @P0 BRA `(.L_x_92) ;  /* 0x0000000000340947 */ /* 0x002fea0003800000 */
[----:B------:R-:W1:Y:S02]  /*3e60*/  QSPC.E.S P0, RZ, [R12+0x4] ;  /* 0x000004000cff73aa */ /* 0x000e640000000500 */
[----:B-1----:R-:W-:Y:S05]  /*3e70*/  @!P0 BRA `(.L_x_93) ;  /* 0x0000000000208947 */ /* 0x002fea0003800000 */
[----:B------:R-:W-:Y:S01]  /*3e80*/  IMAD.MOV.U32 R2, RZ, RZ, R12 ;  /* 0x000000ffff027224 */ /* 0x000fe200078e000c */
[----:B------:R-:W-:-:S04]  /*3e90*/  PRMT R9, R9, 0x5410, R11 ;  /* 0x0000541009097816 */ /* 0x000fc8000000000b */
[----:B------:R-:W-:-:S07]  /*3ea0*/  MOV R0, R2 ;  /* 0x0000000200007202 */ /* 0x000fce0000000f00 */
.L_x_94:
[----:B------:R-:W0:Y:S02]  /*3eb0*/  LDS R2, [R0+0x4] ;  /* 0x0000040000027984 */ /* 0x000e240000000800 */
[----:B0-----:R-:W-:-:S05]  /*3ec0*/  HADD2 R3, R2, R9 ;  /* 0x0000000902037230 */ /* 0x001fca0000000000 */
[----:B------:R-:W0:Y:S02]  /*3ed0*/  ATOMS.CAST.SPIN P0, [R0+0x4], R2, R3 ;  /* 0x000004020000758d */ /* 0x000e240001800003 */
[----:B0-----:R-:W-:Y:S05]  /*3ee0*/  @!P0 BRA `(.L_x_94) ;  /* 0xfffffffc00f08947 */ /* 0x001fea000383ffff */
[----:B------:R-:W-:Y:S05]  /*3ef0*/  BRA `(.L_x_92) ;  /* 0x00000000000c7947 */ /* 0x000fea0003800000 */
.L_x_93:
[----:B------:R-:W0:Y:S02]  /*3f00*/  LD.E R0, desc[UR12][R12.64+0x4] ;  /* 0x0000040c0c007980 */ /* 0x000e24000c101900 */
[----:B0-----:R-:W-:-:S05]  /*3f10*/  IADD3 R3, PT, PT, R9, R0, RZ ;  /* 0x0000000009037210 */ /* 0x001fca0007ffe0ff */
[----:B------:R1:W-:Y:S02]  /*3f20*/  ST.E desc[UR12][R12.64+0x4], R3 ;  /* 0x000004030c007985 */ /* 0x0003e4000c10190c */
.L_x_92:
[----:B------:R-:W-:Y:S05]  /*3f30*/  BSYNC.RECONVERGENT B0 ;  /* 0x0000000000007941 */ /* 0x000fea0003800200 */
.L_x_91:
        /* <DEDUP_REMOVED lines=19> */
.L_x_98:
[----:B------:R-:W0:Y:S02]  /*4070*/  LDS R2, [R0] ;  /* 0x0000000000027984 */ /* 0x000e240000000800 */
[----:B0-----:R-:W-:-:S05]  /*4080*/  HFMA2 R3, R2, 1, 1, R6 ;  /* 0x3c003c0002037831 */ /* 0x001fca0000000006 */
[----:B------:R-:W0:Y:S02]  /*4090*/  ATOMS.CAST.SPIN P0, [R0], R2, R3 ;  /* 0x000000020000758d */ /* 0x000e240001800003 */
[----:B0-----:R-:W-:Y:S05]  /*40a0*/  @!P0 BRA `(.L_x_98) ;  /* 0xfffffffc00f08947 */ /* 0x001fea000383ffff */
[----:B------:R-:W-:Y:S05]  /*40b0*/  BRA `(.L_x_96) ;  /* 0x00000000000c7947 */ /* 0x000fea0003800000 */
.L_x_97:
[----:B------:R-:W2:Y:S02]  /*40c0*/  LD.E R0, desc[UR12][R12.64] ;  /* 0x0000000c0c007980 */ /* 0x000ea4000c101900 */
[----:B--2---:R-:W-:-:S05]  /*40d0*/  IADD3 R3, PT, PT, R6, R0, RZ ;  /* 0x0000000006037210 */ /* 0x004fca0007ffe0ff */
[----:B------:R0:W-:Y:S02]  /*40e0*/  ST.E desc[UR12][R12.64], R3 ;  /* 0x000000030c007985 */ /* 0x0001e4000c10190c */
.L_x_96:
[----:B------:R-:W-:Y:S05]  /*40f0*/  BSYNC.RECONVERGENT B0 ;  /* 0x0000000000007941 */ /* 0x000fea0003800200 */
.L_x_95:
[----:B------:R1:W-:Y:S02]  /*4100*/  ATOM.E.ADD.F16x2.RN.STRONG.GPU P0, RZ, desc[UR12][R12.64+0x4], R4 ;  /* 0x800004040cff79a2 */ /* 0x0003e4000c10e10c */
[----:B-1----:R-:W-:Y:S05]  /*4110*/  @P0 EXIT ;  /* 0x000000000000094d */ /* 0x002fea0003800000 */
[----:B------:R-:W1:Y:S02]  /*4120*/  QSPC.E.S P0, RZ, [R12+0x4] ;  /* 0x000004000cff73aa */ /* 0x000e640000000500 */
[----:B-1----:R-:W-:Y:S05]  /*4130*/  @!P0 BRA `(.L_x_99) ;  /* 0x0000000000208947 */ /* 0x002fea0003800000 */
[----:B------:R-:W-:Y:S02]  /*4140*/  MOV R2, R12 ;  /* 0x0000000c00027202 */ /* 0x000fe40000000f00 */
[----:B------:R-:W-:Y:S02]  /*4150*/  PRMT R4, R4, 0x5410, R20 ;  /* 0x0000541004047816 */ /* 0x000fe40000000014 */
[----:B------:R-:W-:-:S07]  /*4160*/  MOV R0, R2 ;  /* 0x0000000200007202 */ /* 0x000fce0000000f00 */
.L_x_100:
[----:B------:R-:W0:Y:S02]  /*4170*/  LDS R2, [R0+0x4] ;  /* 0x0000040000027984 */ /* 0x000e240000000800 */
[----:B0-----:R-:W-:-:S05]  /*4180*/  HADD2 R3, R2, R4 ;  /* 0x0000000402037230 */ /* 0x001fca0000000000 */
[----:B------:R-:W0:Y:S02]  /*4190*/  ATOMS.CAST.SPIN P0, [R0+0x4], R2, R3 ;  /* 0x000004020000758d */ /* 0x000e240001800003 */
[----:B0-----:R-:W-:Y:S05]  /*41a0*/  @!P0 BRA `(.L_x_100) ;  /* 0xfffffffc00f08947 */ /* 0x001fea000383ffff */
[----:B------:R-:W-:Y:S05]  /*41b0*/  EXIT ;  /* 0x000000000000794d */ /* 0x000fea0003800000 */
.L_x_99:
[----:B------:R-:W0:Y:S02]  /*41c0*/  LD.E R0, desc[UR12][R12.64+0x4] ;  /* 0x0000040c0c007980 */ /* 0x000e24000c101900 */
[----:B0-----:R-:W-:-:S05]  /*41d0*/  IADD3 R3, PT, PT, R4, R0, RZ ;  /* 0x0000000004037210 */ /* 0x001fca0007ffe0ff */
[----:B------:R-:W-:Y:S01]  /*41e0*/  ST.E desc[UR12][R12.64+0x4], R3 ;  /* 0x000004030c007985 */ /* 0x000fe2000c10190c */
[----:B------:R-:W-:Y:S05]  /*41f0*/  EXIT ;  /* 0x000000000000794d */ /* 0x000fea0003800000 */
.L_x_101:
        /* <DEDUP_REMOVED lines=16> */
.L_x_158:


//--------------------- .text._Z28gemm_half_q_half_gptq_kernelILi2ELb0ELb0EEvPK6__halfPKjS4_S2_PS0_iiiiiPKtibS2_i --------------------------
	.section	.text._Z28gemm_half_q_half_gptq_kernelILi2ELb0ELb0EEvPK6__halfPKjS4_S2_PS0_iiiiiPKtibS2_i,"ax",@progbits
	.align	128
        .global         _Z28gemm_half_q_half_gptq_kernelILi2ELb0ELb0EEvPK6__halfPKjS4_S2_PS0_iiiiiPKtibS2_i
        .type           _Z28gemm_half_q_half_gptq_kernelILi2ELb0ELb0EEvPK6__halfPKjS4_S2_PS0_iiiiiPKtibS2_i,@function
        .size           _Z28gemm_half_q_half_gptq_kernelILi2ELb0ELb0EEvPK6__halfPKjS4_S2_PS0_iiiiiPKtibS2_i,(.L_x_159 - _Z28gemm_half_q_half_gptq_kernelILi2ELb0ELb0EEvPK6__halfPKjS4_S2_PS0_iiiiiPKtibS2_i)
        .other          _Z28gemm_half_q_half_gptq_kernelILi2ELb0ELb0EEvPK6__halfPKjS4_S2_PS0_iiiiiPKtibS2_i,@"STO_CUDA_ENTRY STV_DEFAULT"
_Z28gemm_half_q_half_gptq_kernelILi2ELb0ELb0EEvPK6__halfPKjS4_S2_PS0_iiiiiPKtibS2_i:
.text._Z28gemm_half_q_half_gptq_kernelILi2ELb0ELb0EEvPK6__halfPKjS4_S2_PS0_iiiiiPKtibS2_i:
        /* <DEDUP_REMOVED lines=8> */
[----:B0-----:R-:W-:-:S07]  /*0080*/  USHF.L.U32 UR14, UR9, 0x1, URZ ;  /* 0x00000001090e7899 */ /* 0x001fce00080006ff */
[----:B------:R-:W0:Y:S01]  /*0090*/  S2UR UR4, SR_CTAID.X ;  /* 0x00000000000479c3 */ /* 0x000e220000002500 */
[----:B--2---:R-:W-:Y:S02]  /*00a0*/  UIADD3 UR6, UPT, UPT, -UR14, UR6, URZ ;  /* 0x000000060e067290 */ /* 0x004fe4000fffe1ff */
[----:B----4-:R-:W-:Y:S02]  /*00b0*/  USHF.L.U32 UR15, UR10, 0x7, URZ ;  /* 0x000000070a0f7899 */ /* 0x010fe400080006ff */
[----:B------:R-:W-:-:S04]  /*00c0*/  UISETP.GE.AND UP0, UPT, UR6, 0x1, UPT ;  /* 0x000000010600788c */ /* 0x000fc8000bf06270 */
[----:B------:R-:W-:Y:S02]  /*00d0*/  IMAD.U32 R5, RZ, RZ, UR15 ;  /* 0x0000000fff057e24 */ /* 0x000fe4000f8e00ff */
[----:B-1----:R-:W-:Y:S01]  /*00e0*/  VIADD R3, R2, UR15 ;  /* 0x0000000f02037c36 */ /* 0x002fe20008000000 */
[----:B------:R-:W-:Y:S01]  /*00f0*/  PLOP3.LUT P0, PT, PT, PT, UP0, 0x80, 0x8 ;  /* 0x000000000008781c */ /* 0x000fe20003f0f008 */
[----:B------:R-:W-:Y:S01]  /*0100*/  UISETP.LT.AND UP0, UPT, UR6, 0x2, UPT ;  /* 0x000000020600788c */ /* 0x000fe2000bf01270 */
[----:B-----5:R-:W-:-:S03]  /*0110*/  VIADDMNMX R32, R5, 0x80, R0, PT ;  /* 0x0000008005207846 */ /* 0x020fc60003800100 */
[----:B------:R-:W-:Y:S01]  /*0120*/  USEL UR5, UR6, 0x2, UP0 ;  /* 0x0000000206057887 */ /* 0x000fe20008000000 */
[----:B------:R-:W-:Y:S01]  /*0130*/  ISETP.GE.OR P0, PT, R3, R32, !P0 ;  /* 0x000000200300720c */ /* 0x000fe20004706670 */
[----:B0-----:R-:W-:-:S06]  /*0140*/  USHF.L.U32 UR4, UR4, 0x9, URZ ;  /* 0x0000000904047899 */ /* 0x001fcc00080006ff */
        /* <DEDUP_REMOVED lines=25> */
[----:B------:R-:W-:Y:S02]  /*02e0*/  VIADD R13, R4, 0x100 ;  /* 0x00000100040d7836 */ /* 0x000fe40000000000 */
[----:B------:R-:W-:-:S06]  /*02f0*/  IMAD.IADD R12, R5, 0x1, R0 ;  /* 0x00000001050c7824 */ /* 0x000fcc00078e0200 */
[----:B------:R-:W-:Y:S05]  /*0300*/  BRA.U UP0, `(.L_x_105) ;  /* 0x0000000100ec7547 */ /* 0x000fea000b800000 */
[----:B------:R-:W-:Y:S01]  /*0310*/  UIADD3 UR8, UPT, UPT, URZ, -UR7, URZ ;  /* 0x80000007ff087290 */ /* 0x000fe2000fffe0ff */
[----:B------:R-:W-:-:S03]  /*0320*/  PLOP3.LUT P0, PT, PT, PT, PT, 0x80, 0x8 ;  /* 0x000000000008781c */ /* 0x000fc60003f0f070 */
[----:B------:R-:W-:-:S09]  /*0330*/  UISETP.GT.AND UP0, UPT, UR8, 0x3, UPT ;  /* 0x000000030800788c */ /* 0x000fd2000bf04270 */
[----:B------:R-:W-:Y:S05]  /*0340*/  BRA.U !UP0, `(.L_x_106) ;  /* 0x0000000108847547 */ /* 0x000fea000b800000 */
[----:B------:R-:W-:-:S13]  /*0350*/  PLOP3.LUT P0, PT, PT, PT, PT, 0x8, 0x80 ;  /* 0x000000000080781c */ /* 0x000fda0003f0e170 */
.L_x_107:
[----:B------:R-:W-:Y:S02]  /*0360*/  IADD3 R5, P1, PT, R3, R12, RZ ;  /* 0x0000000c03057210 */ /* 0x000fe40007f3e0ff */
[C---:B------:R-:W-:Y:S02]  /*0370*/  IADD3 R6, PT, PT, R12.reuse, R0, RZ ;  /* 0x000000000c067210 */ /* 0x040fe40007ffe0ff */
[----:B------:R-:W-:Y:S02]  /*0380*/  LEA.HI.X.SX32 R12, R12, RZ, 0x1, P1 ;  /* 0x000000ff0c0c7211 */ /* 0x000fe400008f0eff */
[----:B0-----:R-:W-:Y:S01]  /*0390*/  LEA R4, P1, R5, UR16, 0x1 ;  /* 0x0000001005047c11 */ /* 0x001fe2000f8208ff */
[----:B------:R-:W-:Y:S01]  /*03a0*/  IMAD.IADD R7, R6, 0x1, R0 ;  /* 0x0000000106077824 */ /* 0x000fe200078e0200 */
[----:B------:R-:W-:Y:S02]  /*03b0*/  IADD3 R10, P2, PT, R3, R6, RZ ;  /* 0x00000006030a7210 */ /* 0x000fe40007f5e0ff */
[----:B------:R-:W-:Y:S01]  /*03c0*/  LEA.HI.X R5, R5, UR17, R12, 0x1, P1 ;  /* 0x0000001105057c11 */ /* 0x000fe200088f0c0c */
[----:B------:R-:W-:Y:S01]  /*03d0*/  IMAD.IADD R12, R7, 0x1, R0 ;  /* 0x00000001070c7824 */ /* 0x000fe200078e0200 */
[----:B------:R-:W-:-:S02]  /*03e0*/  IADD3 R9, P3, PT, R3, R7, RZ ;  /* 0x0000000703097210 */ /* 0x000fc40007f7e0ff */
[----:B------:R-:W-:Y:S01]  /*03f0*/  LEA.HI.X.SX32 R15, R6, RZ, 0x1, P2 ;  /* 0x000000ff060f7211 */ /* 0x000fe200010f0eff */
[----:B------:R-:W2:Y:S01]  /*0400*/  LDG.E.U16.CONSTANT R4, desc[UR12][R4.64] ;  /* 0x0000000c04047981 */ /* 0x000ea2000c1e9500 */
[C---:B------:R-:W-:Y:S02]  /*0410*/  LEA R6, P2, R10.reuse, UR16, 0x1 ;  /* 0x000000100a067c11 */ /* 0x040fe4000f8408ff */
[----:B------:R-:W-:Y:S02]  /*0420*/  IADD3 R11, P1, PT, R3, R12, RZ ;  /* 0x0000000c030b7210 */ /* 0x000fe40007f3e0ff */
[----:B------:R-:W-:Y:S02]  /*0430*/  LEA.HI.X.SX32 R16, R7, RZ, 0x1, P3 ;  /* 0x000000ff07107211 */ /* 0x000fe400018f0eff */
[----:B------:R-:W-:Y:S02]  /*0440*/  LEA.HI.X R7, R10, UR17, R15, 0x1, P2 ;  /* 0x000000110a077c11 */ /* 0x000fe400090f0c0f */
[----:B------:R-:W-:-:S02]  /*0450*/  LEA.HI.X.SX32 R14, R12, RZ, 0x1, P1 ;  /* 0x000000ff0c0e7211 */ /* 0x000fc400008f0eff */
        /* <DEDUP_REMOVED lines=14> */
[----:B0-----:R-:W-:Y:S01]  /*0540*/  VIADD R13, R13, 0x400 ;  /* 0x000004000d0d7836 */ /* 0x001fe20000000000 */
[----:B------:R-:W-:Y:S06]  /*0550*/  BRA.U !UP0, `(.L_x_107) ;  /* 0xfffffffd08807547 */ /* 0x000fec000b83ffff */
.L_x_106:
[----:B------:R-:W-:-:S04]  /*0560*/  UIADD3 UR8, UPT, UPT, URZ, -UR7, URZ ;  /* 0x80000007ff087290 */ /* 0x000fc8000fffe0ff */
[----:B------:R-:W-:-:S09]  /*0570*/  UISETP.GT.AND UP0, UPT, UR8, 0x1, UPT ;  /* 0x000000010800788c */ /* 0x000fd2000bf04270 */
[----:B------:R-:W-:Y:S05]  /*0580*/  BRA.U !UP0, `(.L_x_108) ;  /* 0x0000000108447547 */ /* 0x000fea000b800000 */
[----:B------:R-:W-:Y:S01]  /*0590*/  IMAD.IADD R8, R12, 0x1, R0 ;  /* 0x000000010c087824 */ /* 0x000fe200078e0200 */
[----:B------:R-:W-:-:S04]  /*05a0*/  IADD3 R5, P0, PT, R3, R12, RZ ;  /* 0x0000000c03057210 */ /* 0x000fc80007f1e0ff */
[----:B0-----:R-:W-:Y:S02]  /*05b0*/  IADD3 R7, P1, PT, R3, R8, RZ ;  /* 0x0000000803077210 */ /* 0x001fe40007f3e0ff */
[----:B------:R-:W-:Y:S02]  /*05c0*/  LEA.HI.X.SX32 R12, R12, RZ, 0x1, P0 ;  /* 0x000000ff0c0c7211 */ /* 0x000fe400000f0eff */
[----:B------:R-:W-:Y:S02]  /*05d0*/  LEA.HI.X.SX32 R10, R8, RZ, 0x1, P1 ;  /* 0x000000ff080a7211 */ /* 0x000fe400008f0eff */
[----:B------:R-:W-:Y:S02]  /*05e0*/  LEA R4, P0, R5, UR16, 0x1 ;  /* 0x0000001005047c11 */ /* 0x000fe4000f8008ff */
[----:B------:R-:W-:Y:S02]  /*05f0*/  LEA R6, P1, R7, UR16, 0x1 ;  /* 0x0000001007067c11 */ /* 0x000fe4000f8208ff */
[----:B------:R-:W-:-:S02]  /*0600*/  LEA.HI.X R5, R5, UR17, R12, 0x1, P0 ;  /* 0x0000001105057c11 */ /* 0x000fc400080f0c0c */
        /* <DEDUP_REMOVED lines=8> */
[----:B0-----:R-:W-:-:S07]  /*0690*/  VIADD R13, R13, 0x200 ;  /* 0x000002000d0d7836 */ /* 0x001fce0000000000 */
.L_x_108:
[----:B------:R-:W-:-:S13]  /*06a0*/  ISETP.EQ.AND P1, PT, RZ, UR7, PT ;  /* 0x00000007ff007c0c */ /* 0x000fda000bf22270 */
[----:B------:R-:W-:Y:S05]  /*06b0*/  @!P0 BRA P1, `(.L_x_103) ;  /* 0x00000004007c8947 */ /* 0x000fea0000800000 */
.L_x_105:
        /* <DEDUP_REMOVED lines=12> */
.L_x_104:
        /* <DEDUP_REMOVED lines=8> */
[----:B------:R-:W-:-:S03]  /*0800*/  IMAD.SHL.U32 R5, R5, 0x2, RZ ;  /* 0x0000000205057824 */ /* 0x000fc600078e00ff */
        /* <DEDUP_REMOVED lines=8> */
.L_x_111:
[----:B-----5:R-:W-:Y:S01]  /*0890*/  IADD3 R7, P0, PT, R3, R5, RZ ;  /* 0x0000000503077210 */ /* 0x020fe20007f1e0ff */
[----:B------:R-:W-:-:S03]  /*08a0*/  IMAD.IADD R8, R5, 0x1, R0 ;  /* 0x0000000105087824 */ /* 0x000fc600078e0200 */
[----:B------:R-:W-:Y:S02]  /*08b0*/  LEA.HI.X.SX32 R10, R5, RZ, 0x1, P0 ;  /* 0x000000ff050a7211 */ /* 0x000fe400000f0eff */
[C---:B------:R-:W-:Y:S02]  /*08c0*/  IADD3 R5, PT, PT, R8.reuse, R0, RZ ;  /* 0x0000000008057210 */ /* 0x040fe40007ffe0ff */
[----:B0-----:R-:W-:Y:S02]  /*08d0*/  LEA R6, P0, R7, UR16, 0x1 ;  /* 0x0000001007067c11 */ /* 0x001fe4000f8008ff */
[----:B------:R-:W-:Y:S01]  /*08e0*/  IADD3 R9, P1, PT, R3, R8, RZ ;  /* 0x0000000803097210 */ /* 0x000fe20007f3e0ff */
[----:B------:R-:W-:Y:S01]  /*08f0*/  IMAD.IADD R14, R5, 0x1, R0 ;  /* 0x00000001050e7824 */ /* 0x000fe200078e0200 */
[----:B------:R-:W-:Y:S02]  /*0900*/  LEA.HI.X R7, R7, UR17, R10, 0x1, P0 ;  /* 0x0000001107077c11 */ /* 0x000fe400080f0c0a */
[----:B------:R-:W-:-:S02]  /*0910*/  LEA.HI.X.SX32 R12, R8, RZ, 0x1, P1 ;  /* 0x000000ff080c7211 */ /* 0x000fc400008f0eff */
[----:B------:R-:W-:Y:S02]  /*0920*/  LEA R8, P0, R9, UR16, 0x1 ;  /* 0x0000001009087c11 */ /* 0x000fe4000f8008ff */
[C---:B------:R-:W-:Y:S01]  /*0930*/  IADD3 R11, P2, PT, R3.reuse, R5, RZ ;  /* 0x00000005030b7210 */ /* 0x040fe20007f5e0ff */
[----:B------:R-:W2:Y:S01]  /*0940*/  LDG.E.U16.CONSTANT R7, desc[UR12][R6.64] ;  /* 0x0000000c06077981 */ /* 0x000ea2000c1e9500 */
[----:B------:R-:W-:Y:S02]  /*0950*/  IADD3 R13, P3, PT, R3, R14, RZ ;  /* 0x0000000e030d7210 */ /* 0x000fe40007f7e0ff */
[----:B------:R-:W-:Y:S02]  /*0960*/  LEA.HI.X R9, R9, UR17, R12, 0x1, P0 ;  /* 0x0000001109097c11 */ /* 0x000fe400080f0c0c */
[----:B------:R-:W-:Y:S02]  /*0970*/  LEA.HI.X.SX32 R18, R5, RZ, 0x1, P2 ;  /* 0x000000ff05127211 */ /* 0x000fe400010f0eff */
[----:B------:R-:W-:-:S02]  /*0980*/  LEA R10, P1, R11, UR16, 0x1 ;  /* 0x000000100b0a7c11 */ /* 0x000fc4000f8208ff */
[----:B------:R-:W-:Y:S01]  /*0990*/  LEA.HI.X.SX32 R16, R14, RZ, 0x1, P3 ;  /* 0x000000ff0e107211 */ /* 0x000fe200018f0eff */
[----:B------:R-:W3:Y:S01]  /*09a0*/  LDG.E.U16.CONSTANT R9, desc[UR12][R8.64] ;  /* 0x0000000c08097981 */ /* 0x000ee2000c1e9500 */
[----:B------:R-:W-:Y:S02]  /*09b0*/  LEA R12, P0, R13, UR16, 0x1 ;  /* 0x000000100d0c7c11 */ /* 0x000fe4000f8008ff */
[----:B------:R-:W-:Y:S02]  /*09c0*/  LEA.HI.X R11, R11, UR17, R18, 0x1, P1 ;  /* 0x000000110b0b7c11 */ /* 0x000fe400088f0c12 */
[----:B------:R-:W-:-:S04]  /*09d0*/  LEA.HI.X R13, R13, UR17, R16, 0x1, P0 ;  /* 0x000000110d0d7c11 */ /* 0x000fc800080f0c10 */
[----:B------:R-:W4:Y:S04]  /*09e0*/  LDG.E.U16.CONSTANT R11, desc[UR12][R10.64] ;  /* 0x0000000c0a0b7981 */ /* 0x000f28000c1e9500 */
[----:B------:R-:W4:Y:S01]  /*09f0*/  LDG.E.U16.CONSTANT R13, desc[UR12][R12.64] ;  /* 0x0000000c0c0d7981 */ /* 0x000f22000c1e9500 */
[----:B------:R-:W-:-:S04]  /*0a00*/  UIADD3 UR7, UPT, UPT, UR7, 0x4, URZ ;  /* 0x0000000407077890 */ /* 0x000fc8000fffe0ff */
[----:B------:R-:W-:Y:S01]  /*0a10*/  UISETP.GE.AND UP1, UPT, UR7, -0x3, UPT ;  /* 0xfffffffd0700788c */ /* 0x000fe2000bf26270 */
[----:B------:R-:W-:Y:S01]  /*0a20*/  IMAD.IADD R5, R14, 0x1, R0 ;  /* 0x000000010e057824 */ /* 0x000fe200078e0200 */
[----:B--2---:R-:W-:Y:S04]  /*0a30*/  STS.U16 [R4], R7 ;  /* 0x0000000704007388 */ /* 0x004fe80000000400 */
[----:B---3--:R-:W-:Y:S04]  /*0a40*/  STS.U16 [R4+0x100], R9 ;  /* 0x0001000904007388 */ /* 0x008fe80000000400 */
[----:B----4-:R-:W-:Y:S04]  /*0a50*/  STS.U16 [R4+0x200], R11 ;  /* 0x0002000b04007388 */ /* 0x010fe80000000400 */
[----:B------:R0:W-:Y:S02]  /*0a60*/  STS.U16 [R4+0x300], R13 ;  /* 0x0003000d04007388 */ /* 0x0001e40000000400 */
[----:B0-----:R-:W-:Y:S01]  /*0a70*/  IADD3 R4, PT, PT, R4, 0x400, RZ ;  /* 0x0000040004047810 */ /* 0x001fe20007ffe0ff */
[----:B------:R-:W-:Y:S06]  /*0a80*/  BRA.U !UP1, `(.L_x_111) ;  /* 0xfffffffd09807547 */ /* 0x000fec000b83ffff */
.L_x_110:
[----:B------:R-:W-:-:S04]  /*0a90*/  UIADD3 UR8, UPT, UPT, URZ, -UR7, URZ ;  /* 0x80000007ff087290 */ /* 0x000fc8000fffe0ff */
[----:B------:R-:W-:-:S09]  /*0aa0*/  UISETP.GT.AND UP1, UPT, UR8, 0x1, UPT ;  /* 0x000000010800788c */ /* 0x000fd2000bf24270 */
[----:B------:R-:W-:Y:S05]  /*0ab0*/  BRA.U !UP1, `(.L_x_112) ;  /* 0x0000000109487547 */ /* 0x000fea000b800000 */
[----:B------:R-:W0:Y:S01]  /*0ac0*/  LDCU.64 UR16, c[0x0][0x380] ;  /* 0x00007000ff1077ac */ /* 0x000e220008000a00 */
[----:B------:R-:W-:Y:S01]  /*0ad0*/  IMAD.IADD R10, R5, 0x1, R0 ;  /* 0x00000001050a7824 */ /* 0x000fe200078e0200 */
[----:B-----5:R-:W-:-:S04]  /*0ae0*/  IADD3 R7, P0, PT, R3, R5, RZ ;  /* 0x0000000503077210 */ /* 0x020fc80007f1e0ff */
[----:B------:R-:W-:Y:S02]  /*0af0*/  IADD3 R9, P1, PT, R3, R10, RZ ;  /* 0x0000000a03097210 */ /* 0x000fe40007f3e0ff */
[----:B------:R-:W-:Y:S02]  /*0b00*/  LEA.HI.X.SX32 R14, R5, RZ, 0x1, P0 ;  /* 0x000000ff050e7211 */ /* 0x000fe400000f0eff */
[----:B------:R-:W-:Y:S02]  /*0b10*/  LEA.HI.X.SX32 R12, R10, RZ, 0x1, P1 ;  /* 0x000000ff0a0c7211 */ /* 0x000fe400008f0eff */
[----:B0-----:R-:W-:Y:S02]  /*0b20*/  LEA R6, P0, R7, UR16, 0x1 ;  /* 0x0000001007067c11 */ /* 0x001fe4000f8008ff */
[----:B------:R-:W-:Y:S02]  /*0b30*/  LEA R8, P1, R9, UR16, 0x1 ;  /* 0x0000001009087c11 */ /* 0x000fe4000f8208ff */
[----:B------:R-:W-:-:S02]  /*0b40*/  LEA.HI.X R7, R7, UR17, R14, 0x1, P0 ;  /* 0x0000001107077c11 */ /* 0x000fc400080f0c0e */
[----:B------:R-:W-:-:S04]  /*0b50*/  LEA.HI.X R9, R9, UR17, R12, 0x1, P1 ;  /* 0x0000001109097c11 */ /* 0x000fc800088f0c0c */
[----:B------:R-:W2:Y:S04]  /*0b60*/  LDG.E.U16.CONSTANT R7, desc[UR12][R6.64] ;  /* 0x0000000c06077981 */ /* 0x000ea8000c1e9500 */
[----:B------:R-:W3:Y:S01]  /*0b70*/  LDG.E.U16.CONSTANT R9, desc[UR12][R8.64] ;  /* 0x0000000c08097981 */ /* 0x000ee2000c1e9500 */
[----:B------:R-:W-:Y:S01]  /*0b80*/  IMAD.IADD R5, R10, 0x1, R0 ;  /* 0x000000010a057824 */ /* 0x000fe200078e0200 */
[----:B------:R-:W-:Y:S02]  /*0b90*/  UIADD3 UR7, UPT, UPT, UR7, 0x2, URZ ;  /* 0x0000000207077890 */ /* 0x000fe4000fffe0ff */
[----:B------:R-:W-:Y:S01]  /*0ba0*/  UPLOP3.LUT UP0, UPT, UPT, UPT, UPT, 0x40, 0x4 ;  /* 0x000000000004789c */ /* 0x000fe20003f0e870 */
[----:B--2---:R-:W-:Y:S04]  /*0bb0*/  STS.U16 [R4], R7 ;  /* 0x0000000704007388 */ /* 0x004fe80000000400 */
[----:B---3--:R0:W-:Y:S02]  /*0bc0*/  STS.U16 [R4+0x100], R9 ;  /* 0x0001000904007388 */ /* 0x0081e40000000400 */
[----:B0-----:R-:W-:-:S07]  /*0bd0*/  IADD3 R4, PT, PT, R4, 0x200, RZ ;  /* 0x0000020004047810 */ /* 0x001fce0007ffe0ff */
.L_x_112:
[----:B------:R-:W-:-:S09]  /*0be0*/  UISETP.NE.OR UP0, UPT, UR7, URZ, UP0 ;  /* 0x000000ff0700728c */ /* 0x000fd20008705670 */
[----:B------:R-:W-:Y:S05]  /*0bf0*/  BRA.U !UP0, `(.L_x_103) ;  /* 0x00000001082c7547 */ /* 0x000fea000b800000 */
.L_x_109:
[----:B-----5:R-:W-:-:S04]  /*0c00*/  IADD3 R7, P0, PT, R3, R5, RZ ;  /* 0x0000000503077210 */ /* 0x020fc80007f1e0ff */
[----:B------:R-:W-:Y:S02]  /*0c10*/  LEA.HI.X.SX32 R8, R5, RZ, 0x1, P0 ;  /* 0x000000ff05087211 */ /* 0x000fe400000f0eff */
[----:B------:R-:W-:-:S04]  /*0c20*/  LEA R6, P0, R7, UR18, 0x1 ;  /* 0x0000001207067c11 */ /* 0x000fc8000f8008ff */
[----:B------:R-:W-:-:S06]  /*0c30*/  LEA.HI.X R7, R7, UR19, R8, 0x1, P0 ;  /* 0x0000001307077c11 */ /* 0x000fcc00080f0c08 */
[----:B------:R-:W2:Y:S01]  /*0c40*/  LDG.E.U16.CONSTANT R7, desc[UR12][R6.64] ;  /* 0x0000000c06077981 */ /* 0x000ea2000c1e9500 */
[----:B------:R-:W-:Y:S01]  /*0c50*/  UIADD3 UR7, UPT, UPT, UR7, 0x1, URZ ;  /* 0x0000000107077890 */ /* 0x000fe2000fffe0ff */
[----:B------:R-:W-:-:S03]  /*0c60*/  IMAD.IADD R5, R5, 0x1, R0 ;  /* 0x0000000105057824 */ /* 0x000fc600078e0200 */
[----:B------:R-:W-:Y:S01]  /*0c70*/  UISETP.NE.AND UP0, UPT, UR7, URZ, UPT ;  /* 0x000000ff0700728c */ /* 0x000fe2000bf05270 */
[----:B--2---:R0:W-:Y:S02]  /*0c80*/  STS.U16 [R4], R7 ;  /* 0x0000000704007388 */ /* 0x0041e40000000400 */
[----:B0-----:R-:W-:-:S06]  /*0c90*/  VIADD R4, R4, 0x100 ;  /* 0x0000010004047836 */ /* 0x001fcc0000000000 */
[----:B------:R-:W-:Y:S05]  /*0ca0*/  BRA.U UP0, `(.L_x_109) ;  /* 0xfffffffd00d47547 */ /* 0x000fea000b83ffff */
.L_x_103:
[----:B------:R-:W-:Y:S05]  /*0cb0*/  BSYNC.RECONVERGENT B0 ;  /* 0x0000000000007941 */ /* 0x000fea0003800200 */
.L_x_102:
        /* <DEDUP_REMOVED lines=23> */
.L_x_116:
[C---:B0-2---:R-:W-:Y:S01]  /*0e30*/  IADD3 R7, PT, PT, R3.reuse, UR11, RZ ;  /* 0x0000000b03077c10 */ /* 0x045fe2000fffe0ff */
[----:B-1----:R-:W-:Y:S01]  /*0e40*/  IMAD.WIDE R4, R3, 0x2, R12 ;  /* 0x0000000203047825 */ /* 0x002fe200078e020c */
[----:B------:R-:W-:-:S03]  /*0e50*/  UIADD3 UR7, UPT, UPT, UR7, 0x4, URZ ;  /* 0x0000000407077890 */ /* 0x000fc6000fffe0ff */
[C---:B------:R-:W-:Y:S01]  /*0e60*/  VIADD R9, R7.reuse, UR11 ;  /* 0x0000000b07097c36 */ /* 0x040fe20008000000 */
[----:B------:R2:W-:Y:S01]  /*0e70*/  STG.E.64 desc[UR12][R4.64], RZ ;  /* 0x000000ff04007986 */ /* 0x0005e2000c101b0c */
[----:B------:R-:W-:Y:S01]  /*0e80*/  IMAD.WIDE R6, R7, 0x2, R12 ;  /* 0x0000000207067825 */ /* 0x000fe200078e020c */
[----:B------:R-:W-:-:S03]  /*0e90*/  UISETP.GE.AND UP1, UPT, UR7, -0x3, UPT ;  /* 0xfffffffd0700788c */ /* 0x000fc6000bf26270 */
[C---:B------:R-:W-:Y:S01]  /*0ea0*/  VIADD R15, R9.reuse, UR11 ;  /* 0x0000000b090f7c36 */ /* 0x040fe20008000000 */
[----:B------:R2:W-:Y:S01]  /*0eb0*/  STG.E.64 desc[UR12][R6.64], RZ ;  /* 0x000000ff06007986 */ /* 0x0005e2000c101b0c */
[----:B------:R-:W-:-:S03]  /*0ec0*/  IMAD.WIDE R8, R9, 0x2, R12 ;  /* 0x0000000209087825 */ /* 0x000fc600078e020c */
[C---:B------:R-:W-:Y:S01]  /*0ed0*/  IADD3 R3, PT, PT, R15.reuse, UR11, RZ ;  /* 0x0000000b0f037c10 */ /* 0x040fe2000fffe0ff */
[----:B------:R-:W-:Y:S01]  /*0ee0*/  IMAD.WIDE R10, R15, 0x2, R12 ;  /* 0x000000020f0a7825 */ /* 0x000fe200078e020c */
[----:B------:R2:W-:Y:S04]  /*0ef0*/  STG.E.64 desc[UR12][R8.64], RZ ;  /* 0x000000ff08007986 */ /* 0x0005e8000c101b0c */
[----:B------:R2:W-:Y:S01]  /*0f00*/  STG.E.64 desc[UR12][R10.64], RZ ;  /* 0x000000ff0a007986 */ /* 0x0005e2000c101b0c */
[----:B------:R-:W-:Y:S05]  /*0f10*/  BRA.U !UP1, `(.L_x_116) ;  /* 0xfffffffd09c47547 */ /* 0x000fea000b83ffff */
.L_x_115:
[----:B------:R-:W-:-:S04]  /*0f20*/  UIADD3 UR4, UPT, UPT, URZ, -UR7, URZ ;  /* 0x80000007ff047290 */ /* 0x000fc8000fffe0ff */
[----:B------:R-:W-:-:S09]  /*0f30*/  UISETP.GT.AND UP1, UPT, UR4, 0x1, UPT ;  /* 0x000000010400788c */ /* 0x000fd2000bf24270 */
[----:B------:R-:W-:Y:S05]  /*0f40*/  BRA.U !UP1, `(.L_x_117) ;  /* 0x0000000109247547 */ /* 0x000fea000b800000 */
[----:B0-2---:R-:W0:Y:S01]  /*0f50*/  LDC.64 R6, c[0x0][0x3a0] ;  /* 0x0000e800ff067b82 */ /* 0x005e220000000a00 */
[C---:B------:R-:W-:Y:S01]  /*0f60*/  VIADD R9, R3.reuse, UR11 ;  /* 0x0000000b03097c36 */ /* 0x040fe20008000000 */
[----:B------:R-:W-:Y:S02]  /*0f70*/  UIADD3 UR7, UPT, UPT, UR7, 0x2, URZ ;  /* 0x0000000207077890 */ /* 0x000fe4000fffe0ff */
[----:B------:R-:W-:Y:S01]  /*0f80*/  UPLOP3.LUT UP0, UPT, UPT, UPT, UPT, 0x40, 0x4 ;  /* 0x000000000004789c */ /* 0x000fe20003f0e870 */
[----:B0-----:R-:W-:-:S04]  /*0f90*/  IMAD.WIDE R4, R3, 0x2, R6 ;  /* 0x0000000203047825 */ /* 0x001fc800078e0206 */
[C---:B------:R-:W-:Y:S01]  /*0fa0*/  IMAD.WIDE R6, R9.reuse, 0x2, R6 ;  /* 0x0000000209067825 */ /* 0x040fe200078e0206 */
[----:B------:R1:W-:Y:S03]  /*0fb0*/  STG.E.64 desc[UR12][R4.64], RZ ;  /* 0x000000ff04007986 */ /* 0x0003e6000c101b0c */
[----:B------:R-:W-:Y:S01]  /*0fc0*/  VIADD R3, R9, UR11 ;  /* 0x0000000b09037c36 */ /* 0x000fe20008000000 */
[----:B------:R1:W-:Y:S06]  /*0fd0*/  STG.E.64 desc[UR12][R6.64], RZ ;  /* 0x000000ff06007986 */ /* 0x0003ec000c101b0c */
.L_x_117:
[----:B------:R-:W-:-:S09]  /*0fe0*/  UISETP.NE.OR UP0, UPT, UR7, URZ, UP0 ;  /* 0x000000ff0700728c */ /* 0x000fd20008705670 */
[----:B------:R-:W-:Y:S05]  /*0ff0*/  BRA.U !UP0, `(.L_x_113) ;  /* 0x00000001081c7547 */ /* 0x000fea000b800000 */
.L_x_114:
[----:B012---:R-:W0:Y:S02]  /*1000*/  LDC.64 R4, c[0x0][0x3a0] ;  /* 0x0000e800ff047b82 */ /* 0x007e240000000a00 */
.L_x_118:
[C---:B0-----:R-:W-:Y:S01]  /*1010*/  IMAD.WIDE R6, R3.reuse, 0x2, R4 ;  /* 0x0000000203067825 */ /* 0x041fe200078e0204 */
[----:B------:R-:W-:Y:S01]  /*1020*/  UIADD3 UR7, UPT, UPT, UR7, 0x1, URZ ;  /* 0x0000000107077890 */ /* 0x000fe2000fffe0ff */
[----:B------:R-:W-:-:S03]  /*1030*/  IADD3 R3, PT, PT, R3, UR11, RZ ;  /* 0x0000000b03037c10 */ /* 0x000fc6000fffe0ff */
[----:B------:R3:W-:Y:S01]  /*1040*/  STG.E.64 desc[UR12][R6.64], RZ ;  /* 0x000000ff06007986 */ /* 0x0007e2000c101b0c */
[----:B------:R-:W-:-:S09]  /*1050*/  UISETP.NE.AND UP0, UPT, UR7, URZ, UPT ;  /* 0x000000ff0700728c */ /* 0x000fd2000bf05270 */
[----:B---3--:R-:W-:Y:S05]  /*1060*/  BRA.U UP0, `(.L_x_118) ;  /* 0xfffffffd00e87547 */ /* 0x008fea000b83ffff */
.L_x_113:
[----:B------:R-:W3:Y:S01]  /*1070*/  LDCU UR7, c[0x0][0x3b8] ;  /* 0x00007700ff0777ac */ /* 0x000ee20008000800 */
[----:B--2---:R-:W-:Y:S02]  /*1080*/  IABS R8, UR15 ;  /* 0x0000000f00087c13 */ /* 0x004fe40008000000 */
[----:B------:R-:W-:Y:S01]  /*1090*/  SHF.L.U32 R30, R2, 0x4, RZ ;  /* 0x00000004021e7819 */ /* 0x000fe200000006ff */
[----:B------:R-:W2:Y:S01]  /*10a0*/  LDCU.64 UR16, c[0x0][0x388] ;  /* 0x00007100ff1077ac */ /* 0x000ea20008000a00 */
[----:B------:R-:W-:Y:S01]  /*10b0*/  R2UR UR8, R8 ;  /* 0x00000000080872ca */ /* 0x000fe200000e0000 */
[----:B---3-5:R-:W-:-:S05]  /*10c0*/  IMAD.U32 R3, RZ, RZ, UR7 ;  /* 0x00000007ff037e24 */ /* 0x028fca000f8e00ff */
[----:B-1----:R-:W-:-:S04]  /*10d0*/  IABS R6, R3 ;  /* 0x0000000300067213 */ /* 0x002fc80000000000 */
[----:B------:R-:W1:Y:S08]  /*10e0*/  I2F.RP R3, R6 ;  /* 0x0000000600037306 */ /* 0x000e700000209400 */
[----:B-1----:R-:W0:Y:S02]  /*10f0*/  MUFU.RCP R3, R3 ;  /* 0x0000000300037308 */ /* 0x002e240000001000 */
[----:B0-----:R-:W-:-:S06]  /*1100*/  VIADD R4, R3, 0xffffffe ;  /* 0x0ffffffe03047836 */ /* 0x001fcc0000000000 */
[----:B------:R0:W1:Y:S02]  /*1110*/  F2I.FTZ.U32.TRUNC.NTZ R5, R4 ;  /* 0x0000000400057305 */ /* 0x000064000021f000 */
[----:B0-----:R-:W-:-:S05]  /*1120*/  IMAD.MOV.U32 R4, RZ, RZ, RZ ;  /* 0x000000ffff047224 */ /* 0x001fca00078e00ff */
[----:B------:R-:W-:Y:S02]  /*1130*/  R2UR UR4, R4 ;  /* 0x00000000040472ca */ /* 0x000fe400000e0000 */
[----:B-1----:R-:W-:Y:S02]  /*1140*/  R2UR UR5, R5 ;  /* 0x00000000050572ca */ /* 0x002fe400000e0000 */
[----:B------:R-:W-:-:S05]  /*1150*/  IADD3 R7, PT, PT, RZ, -R5, RZ ;  /* 0x80000005ff077210 */ /* 0x000fca0007ffe0ff */
[----:B------:R-:W-:-:S06]  /*1160*/  IMAD R7, R7, R6, RZ ;  /* 0x0000000607077224 */ /* 0x000fcc00078e02ff */
[----:B------:R-:W-:Y:S02]  /*1170*/  IMAD.HI.U32 R7, R5, R7, UR4 ;  /* 0x0000000405077e27 */ /* 0x000fe4000f8e0007 */
[----:B------:R-:W0:Y:S03]  /*1180*/  LDC.64 R4, c[0x0][0x390] ;  /* 0x0000e400ff047b82 */ /* 0x000e260000000a00 */
[----:B------:R-:W-:-:S13]  /*1190*/  R2UR UR4, R7 ;  /* 0x00000000070472ca */ /* 0x000fda00000e0000 */
[----:B------:R-:W-:Y:S02]  /*11a0*/  UIMAD.WIDE.U32 UR4, UR4, UR8, URZ ;  /* 0x00000008040472a5 */ /* 0x000fe4000f8e00ff */
[----:B------:R-:W-:-:S04]  /*11b0*/  ULOP3.LUT UR4, UR15, UR7, URZ, 0x3c, !UPT ;  /* 0x000000070f047292 */ /* 0x000fc8000f8e3cff */
[----:B------:R-:W-:-:S04]  /*11c0*/  IMAD R3, RZ, RZ, -UR5 ;  /* 0x80000005ff037e24 */ /* 0x000fc8000f8e02ff */
        /* <DEDUP_REMOVED lines=20> */
[----:B------:R-:W-:-:S05]  /*1310*/  IMAD.U32 R6, RZ, RZ, UR4 ;  /* 0x00000004ff067e24 */ /* 0x000fca000f8e00ff */
[----:B------:R-:W-:Y:S02]  /*1320*/  LEA.HI.SX32 R3, R6, R29, 0x1d ;  /* 0x0000001d06037211 */ /* 0x000fe400078feaff */
[----:B------:R-:W1:Y:S03]  /*1330*/  LDC.64 R6, c[0x0][0x398] ;  /* 0x0000e600ff067b82 */ /* 0x000e660000000a00 */
[----:B0-----:R-:W-:-:S06]  /*1340*/  IMAD.WIDE R4, R3, 0x4, R4 ;  /* 0x0000000403047825 */ /* 0x001fcc00078e0204 */
[----:B------:R-:W3:Y:S01]  /*1350*/  LDG.E.CONSTANT R5, desc[UR12][R4.64] ;  /* 0x0000000c04057981 */ /* 0x000ee2000c1e9900 */
[----:B------:R-:W-:-:S04]  /*1360*/  VIADD R3, R31, UR8 ;  /* 0x000000081f037c36 */ /* 0x000fc80008000000 */
[----:B-1----:R-:W-:-:S05]  /*1370*/  IMAD.WIDE R6, R3, 0x2, R6 ;  /* 0x0000000203067825 */ /* 0x002fca00078e0206 */
[----:B------:R-:W4:Y:S04]  /*1380*/  LDG.E.CONSTANT R13, desc[UR12][R6.64] ;  /* 0x0000000c060d7981 */ /* 0x000f28000c1e9900 */
[----:B------:R0:W2:Y:S01]  /*1390*/  LDG.E.CONSTANT R14, desc[UR12][R6.64+0x4] ;  /* 0x0000040c060e7981 */ /* 0x0000a2000c1e9900 */
[----:B------:R-:W-:Y:S01]  /*13a0*/  LOP3.LUT R30, R30, 0x10, RZ, 0xc0, !PT ;  /* 0x000000101e1e7812 */ /* 0x000fe200078ec0ff */
[----:B------:R-:W1:Y:S01]  /*13b0*/  I2F.F16 R11, -0x40 ;  /* 0xffffffc0000b7906 */ /* 0x000e620000200c00 */
[----:B------:R-:W-:Y:S01]  /*13c0*/  ISETP.LE.AND P0, PT, R0, UR15, PT ;  /* 0x0000000f00007c0c */ /* 0x000fe2000bf03270 */
[----:B------:R-:W-:-:S04]  /*13d0*/  UIMAD UR4, UR10, UR11, URZ ;  /* 0x0000000b0a0472a4 */ /* 0x000fc8000f8e02ff */
[----:B------:R-:W-:Y:S01]  /*13e0*/  USHF.L.U32 UR4, UR4, 0x4, URZ ;  /* 0x0000000404047899 */ /* 0x000fe200080006ff */
[----:B0-----:R-:W-:-:S05]  /*13f0*/  SHF.R.S32.HI R6, RZ, 0x1f, R31 ;  /* 0x0000001fff067819 */ /* 0x001fca000001141f */
[----:B------:R-:W-:Y:S02]  /*1400*/  IADD3 R35, P1, PT, R31, UR4, RZ ;  /* 0x000000041f237c10 */ /* 0x000fe4000ff3e0ff */
[----:B-1----:R-:W-:Y:S01]  /*1410*/  R2UR UR9, R11 ;  /* 0x000000000b0972ca */ /* 0x002fe200000e0000 */
[----:B------:R-:W-:Y:S01]  /*1420*/  HFMA2 R11, -RZ, RZ, 0, 0 ;  /* 0x00000000ff0b7431 */ /* 0x000fe200000001ff */
[----:B---3--:R-:W-:-:S04]  /*1430*/  SHF.R.U32.HI R2, RZ, R30, R5 ;  /* 0x0000001eff027219 */ /* 0x008fc80000011605 */
[----:B------:R-:W-:Y:S02]  /*1440*/  LOP3.LUT R8, R2, 0xf, RZ, 0xc0, !PT ;  /* 0x0000000f02087812 */ /* 0x000fe400078ec0ff */
[--C-:B------:R-:W-:Y:S02]  /*1450*/  SHF.R.U32.HI R3, RZ, 0x4, R2.reuse ;  /* 0x00000004ff037819 */ /* 0x100fe40000011602 */
[--C-:B------:R-:W-:Y:S01]  /*1460*/  SHF.R.U32.HI R0, RZ, 0x8, R2.reuse ;  /* 0x00000008ff007819 */ /* 0x100fe20000011602 */
[C---:B------:R-:W-:Y:S01]  /*1470*/  VIADD R4, R8.reuse, 0x1 ;  /* 0x0000000108047836 */ /* 0x040fe20000000000 */
[----:B------:R-:W-:Y:S01]  /*1480*/  SHF.R.U32.HI R2, RZ, 0xc, R2 ;  /* 0x0000000cff027819 */ /* 0x000fe20000011602 */
[----:B------:R-:W-:Y:S01]  /*1490*/  VIADD R8, R8, 0xe401 ;  /* 0x0000e40108087836 */ /* 0x000fe20000000000 */
[----:B------:R-:W-:Y:S01]  /*14a0*/  LOP3.LUT R10, R0, 0xf, RZ, 0xc0, !PT ;  /* 0x0000000f000a7812 */ /* 0x000fe200078ec0ff */
[----:B------:R-:W0:Y:S01]  /*14b0*/  I2F.F16 R15, R4 ;  /* 0x00000004000f7306 */ /* 0x000e220000200c00 */
[----:B------:R-:W-:Y:S01]  /*14c0*/  LOP3.LUT R12, R2, 0xf, RZ, 0xc0, !PT ;  /* 0x0000000f020c7812 */ /* 0x000fe200078ec0ff */
[----:B------:R-:W-:Y:S01]  /*14d0*/  IMAD.MOV.U32 R0, RZ, RZ, RZ ;  /* 0x000000ffff007224 */ /* 0x000fe200078e00ff */
[----:B------:R-:W-:Y:S01]  /*14e0*/  LOP3.LUT R9, R3, 0xf, RZ, 0xc0, !PT ;  /* 0x0000000f03097812 */ /* 0x000fe200078ec0ff */
[----:B------:R-:W-:Y:S01]  /*14f0*/  VIADD R17, R10, 0x1 ;  /* 0x000000010a117836 */ /* 0x000fe20000000000 */
[----:B------:R-:W-:Y:S01]  /*1500*/  PRMT R24, R8, 0x5410, R8 ;  /* 0x0000541008187816 */ /* 0x000fe20000000008 */
[----:B------:R-:W-:Y:S01]  /*1510*/  VIADD R18, R12, 0x1 ;  /* 0x000000010c127836 */ /* 0x000fe20000000000 */
[C---:B------:R-:W-:Y:S01]  /*1520*/  IADD3 R5, PT, PT, R9.reuse, 0x1, RZ ;  /* 0x0000000109057810 */ /* 0x040fe20007ffe0ff */
[----:B------:R-:W-:Y:S01]  /*1530*/  IMAD.U32 R3, RZ, RZ, UR4 ;  /* 0x00000004ff037e24 */ /* 0x000fe2000f8e00ff */
[----:B------:R-:W-:Y:S01]  /*1540*/  IADD3 R9, PT, PT, R9, 0xe401, RZ ;  /* 0x0000e40109097810 */ /* 0x000fe20007ffe0ff */
[----:B------:R-:W1:Y:S01]  /*1550*/  I2F.F16 R17, R17 ;  /* 0x0000001100117306 */ /* 0x000e620000200c00 */
[----:B------:R-:W-:Y:S01]  /*1560*/  VIADD R10, R10, 0xe401 ;  /* 0x0000e4010a0a7836 */ /* 0x000fe20000000000 */
[----:B----4-:R-:W-:Y:S01]  /*1570*/  PRMT R28, R13, 0x5410, R13 ;  /* 0x000054100d1c7816 */ /* 0x010fe2000000000d */
[----:B------:R-:W-:Y:S01]  /*1580*/  VIADD R12, R12, 0xe401 ;  /* 0x0000e4010c0c7836 */ /* 0x000fe20000000000 */
[----:B------:R-:W-:Y:S01]  /*1590*/  LEA.HI.X.SX32 R6, R3, R6, 0x1, P1 ;  /* 0x0000000603067211 */ /* 0x000fe200008f0eff */
[----:B0-----:R-:W-:Y:S01]  /*15a0*/  HADD2 R23, -R15.H0_H0, UR9.H0_H0 ;  /* 0x200000090f177e30 */ /* 0x001fe20008000900 */
[----:B--2---:R-:W-:-:S02]  /*15b0*/  LEA R34, P1, R35, UR16, 0x2 ;  /* 0x0000001023227c11 */ /* 0x004fc4000f8210ff */
[----:B------:R-:W-:Y:S01]  /*15c0*/  CS2R R2, SRZ ;  /* 0x0000000000027805 */ /* 0x000fe2000001ff00 */
[----:B------:R0:W2:Y:S01]  /*15d0*/  I2F.F16 R16, R5 ;  /* 0x0000000500107306 */ /* 0x0000a20000200c00 */
[----:B------:R-:W-:Y:S02]  /*15e0*/  PRMT R22, R9, 0x5410, R9 ;  /* 0x0000541009167816 */ /* 0x000fe40000000009 */
[----:B------:R-:W-:Y:S02]  /*15f0*/  LEA.HI.X R35, R35, UR17, R6, 0x2, P1 ;  /* 0x0000001123237c11 */ /* 0x000fe400088f1406 */
[----:B------:R-:W-:Y:S02]  /*1600*/  CS2R R6, SRZ ;  /* 0x0000000000067805 */ /* 0x000fe4000001ff00 */
[----:B------:R-:W-:Y:S01]  /*1610*/  PRMT R27, R13, 0x7632, R13 ;  /* 0x000076320d1b7816 */ /* 0x000fe2000000000d */
[----:B-1----:R-:W-:Y:S01]  /*1620*/  HADD2 R8, -R17.H0_H0, UR9.H0_H0 ;  /* 0x2000000911087e30 */ /* 0x002fe20008000900 */
[----:B------:R-:W1:Y:S01]  /*1630*/  I2F.F16 R18, R18 ;  /* 0x0000001200127306 */ /* 0x000e620000200c00 */
[----:B0-----:R-:W-:-:S02]  /*1640*/  CS2R R4, SRZ ;  /* 0x0000000000047805 */ /* 0x001fc4000001ff00 */
[C-C-:B------:R-:W-:Y:S02]  /*1650*/  PRMT R26, R14.reuse, 0x5410, R14.reuse ;  /* 0x000054100e1a7816 */ /* 0x140fe4000000000e */
[----:B------:R-:W-:Y:S02]  /*1660*/  PRMT R25, R14, 0x7632, R14 ;  /* 0x000076320e197816 */ /* 0x000fe4000000000e */
[----:B------:R-:W-:Y:S01]  /*1670*/  PRMT R20, R10, 0x5410, R10 ;  /* 0x000054100a147816 */ /* 0x000fe2000000000a */
[----:B--2---:R-:W-:Y:S01]  /*1680*/  HADD2 R21, -R16.H0_H0, UR9.H0_H0 ;  /* 0x2000000910157e30 */ /* 0x004fe20008000900 */
[----:B------:R-:W-:Y:S01]  /*1690*/  PRMT R9, R12, 0x5410, R12 ;  /* 0x000054100c097816 */ /* 0x000fe2000000000c */
[----:B-1----:R-:W-:Y:S01]  /*16a0*/  HADD2 R18, -R18.H0_H0, UR9.H0_H0 ;  /* 0x2000000912127e30 */ /* 0x002fe20008000900 */
[----:B------:R-:W-:Y:S06]  /*16b0*/  @P0 BRA `(.L_x_119) ;  /* 0x0000001c00400947 */ /* 0x000fec0003800000 */
[----:B------:R-:W0:Y:S01]  /*16c0*/  S2UR UR8, SR_CgaCtaId ;  /* 0x00000000000879c3 */ /* 0x000e220000008800 */
[----:B------:R-:W-:Y:S01]  /*16d0*/  UMOV UR4, 0x400 ;  /* 0x0000040000047882 */ /* 0x000fe20000000000 */
[----:B------:R-:W-:Y:S01]  /*16e0*/  MOV R10, R18 ;  /* 0x00000012000a7202 */ /* 0x000fe20000000f00 */
[----:B------:R-:W-:Y:S01]  /*16f0*/  IMAD.MOV.U32 R0, RZ, RZ, RZ ;  /* 0x000000ffff007224 */ /* 0x000fe200078e00ff */
[----:B------:R-:W1:Y:S01]  /*1700*/  LDCU UR11, c[0x0][0x3ac] ;  /* 0x00007580ff0b77ac */ /* 0x000e620008000800 */
[----:B0-----:R-:W-:Y:S02]  /*1710*/  ULEA UR8, UR8, UR4, 0x18 ;  /* 0x0000000408087291 */ /* 0x001fe4000f8ec0ff */
[----:B------:R-:W-:Y:S02]  /*1720*/  UIADD3 UR4, UPT, UPT, UR15, UR7, URZ ;  /* 0x000000070f047290 */ /* 0x000fe4000fffe0ff */
[----:B------:R-:W-:-:S05]  /*1730*/  UIADD3 UR7, UPT, UPT, UR8, 0x100, URZ ;  /* 0x0000010008077890 */ /* 0x000fca000fffe0ff */
[----:B-1----:R-:W-:-:S07]  /*1740*/  UMOV UR8, UR4 ;  /* 0x0000000400087c82 */ /* 0x002fce0008000000 */
.L_x_125:
[----:B------:R-:W-:Y:S01]  /*1750*/  UISETP.NE.AND UP1, UPT, UR15, UR8, UPT ;  /* 0x000000080f00728c */ /* 0x000fe2000bf25270 */
[----:B------:R-:W-:Y:S01]  /*1760*/  IMAD.U32 R37, RZ, RZ, UR11 ;  /* 0x0000000bff257e24 */ /* 0x000fe2000f8e00ff */
[----:B------:R-:W-:-:S03]  /*1770*/  UISETP.GE.AND UP0, UPT, UR6, 0x1, UPT ;  /* 0x000000010600788c */ /* 0x000fc6000bf06270 */
[----:B------:R-:W-:-:S04]  /*1780*/  IMAD.WIDE R36, R37, 0x4, R34 ;  /* 0x0000000425247825 */ /* 0x000fc800078e0222 */
        /* <DEDUP_REMOVED lines=10> */
[----:B------:R-:W-:-:S05]  /*1830*/  IADD3 R15, PT, PT, R31, R10, RZ ;  /* 0x0000000a1f0f7210 */ /* 0x000fca0007ffe0ff */
        /* <DEDUP_REMOVED lines=8> */
[--C-:B------:R-:W-:Y:S01]  /*18c0*/  SHF.R.U32.HI R8, RZ, 0x8, R10.reuse ;  /* 0x00000008ff087819 */ /* 0x100fe2000001160a */
[----:B------:R-:W-:Y:S01]  /*18d0*/  VIADD R16, R14, 0x1 ;  /* 0x000000010e107836 */ /* 0x000fe20000000000 */
[----:B------:R-:W-:Y:S02]  /*18e0*/  SHF.R.U32.HI R10, RZ, 0xc, R10 ;  /* 0x0000000cff0a7819 */ /* 0x000fe4000001160a */
[----:B------:R-:W-:Y:S02]  /*18f0*/  LOP3.LUT R15, R15, 0xf, RZ, 0xc0, !PT ;  /* 0x0000000f0f0f7812 */ /* 0x000fe400078ec0ff */
[----:B------:R-:W-:Y:S01]  /*1900*/  LOP3.LUT R10, R10, 0xf, RZ, 0xc0, !PT ;  /* 0x0000000f0a0a7812 */ /* 0x000fe200078ec0ff */
[----:B------:R-:W1:Y:S01]  /*1910*/  I2F.F16 R16, R16 ;  /* 0x0000001000107306 */ /* 0x000e620000200c00 */
[----:B------:R-:W-:Y:S01]  /*1920*/  LOP3.LUT R8, R8, 0xf, RZ, 0xc0, !PT ;  /* 0x0000000f08087812 */ /* 0x000fe200078ec0ff */
[C---:B------:R-:W-:Y:S01]  /*1930*/  VIADD R9, R15.reuse, 0x1 ;  /* 0x000000010f097836 */ /* 0x040fe20000000000 */
[----:B------:R-:W-:Y:S01]  /*1940*/  IADD3 R14, PT, PT, R14, 0xe401, RZ ;  /* 0x0000e4010e0e7810 */ /* 0x000fe20007ffe0ff */
[----:B0-----:R-:W-:Y:S01]  /*1950*/  VIADD R13, R10, 0x1 ;  /* 0x000000010a0d7836 */ /* 0x001fe20000000000 */
[C---:B------:R-:W-:Y:S01]  /*1960*/  IADD3 R12, PT, PT, R8.reuse, 0x1, RZ ;  /* 0x00000001080c7810 */ /* 0x040fe20007ffe0ff */
[----:B------:R-:W-:Y:S01]  /*1970*/  VIADD R15, R15, 0xe401 ;  /* 0x0000e4010f0f7836 */ /* 0x000fe20000000000 */
[----:B------:R-:W-:Y:S01]  /*1980*/  IADD3 R20, PT, PT, R8, 0xe401, RZ ;  /* 0x0000e40108147810 */ /* 0x000fe20007ffe0ff */
[----:B------:R-:W0:Y:S01]  /*1990*/  I2F.F16 R9, R9 ;  /* 0x0000000900097306 */ /* 0x000e220000200c00 */
[----:B------:R-:W-:Y:S01]  /*19a0*/  VIADD R17, R10, 0xe401 ;  /* 0x0000e4010a117836 */ /* 0x000fe20000000000 */
[----:B---3--:R-:W-:-:S02]  /*19b0*/  PRMT R28, R27, 0x5410, R27 ;  /* 0x000054101b1c7816 */ /* 0x008fc4000000001b */
[----:B------:R-:W-:Y:S02]  /*19c0*/  PRMT R27, R27, 0x7632, R27 ;  /* 0x000076321b1b7816 */ /* 0x000fe4000000001b */
[C-C-:B----4-:R-:W-:Y:S01]  /*19d0*/  PRMT R26, R25.reuse, 0x5410, R25.reuse ;  /* 0x00005410191a7816 */ /* 0x150fe20000000019 */
[----:B-1----:R-:W-:Y:S01]  /*19e0*/  HADD2 R23, -R16.H0_H0, UR9.H0_H0 ;  /* 0x2000000910177e30 */ /* 0x002fe20008000900 */
[----:B------:R-:W1:Y:S01]  /*19f0*/  I2F.F16 R12, R12 ;  /* 0x0000000c000c7306 */ /* 0x000e620000200c00 */
[----:B------:R-:W-:Y:S02]  /*1a00*/  PRMT R25, R25, 0x7632, R25 ;  /* 0x0000763219197816 */ /* 0x000fe40000000019 */
[----:B------:R-:W-:Y:S02]  /*1a10*/  PRMT R24, R14, 0x5410, R14 ;  /* 0x000054100e187816 */ /* 0x000fe4000000000e */
[----:B------:R-:W-:Y:S01]  /*1a20*/  PRMT R22, R15, 0x5410, R15 ;  /* 0x000054100f167816 */ /* 0x000fe2000000000f */
[----:B0-----:R-:W-:-:S02]  /*1a30*/  HADD2 R21, -R9.H0_H0, UR9.H0_H0 ;  /* 0x2000000909157e30 */ /* 0x001fc40008000900 */
[----:B------:R-:W0:Y:S01]  /*1a40*/  I2F.F16 R13, R13 ;  /* 0x0000000d000d7306 */ /* 0x000e220000200c00 */
[----:B------:R-:W-:Y:S02]  /*1a50*/  PRMT R20, R20, 0x5410, R20 ;  /* 0x0000541014147816 */ /* 0x000fe40000000014 */
[----:B------:R-:W-:Y:S01]  /*1a60*/  PRMT R9, R17, 0x5410, R17 ;  /* 0x0000541011097816 */ /* 0x000fe20000000011 */
[----:B-1----:R-:W-:Y:S02]  /*1a70*/  HADD2 R8, -R12.H0_H0, UR9.H0_H0 ;  /* 0x200000090c087e30 */ /* 0x002fe40008000900 */
[----:B0-----:R-:W-:-:S07]  /*1a80*/  HADD2 R10, -R13.H0_H0, UR9.H0_H0 ;  /* 0x200000090d0a7e30 */ /* 0x001fce0008000900 */
.L_x_120:
        /* <DEDUP_REMOVED lines=11> */
[----:B------:R-:W-:Y:S01]  /*1b40*/  HFMA2 R33, R33, 1, 1, R24 ;  /* 0x3c003c0021217831 */ /* 0x000fe20000000018 */
[----:B------:R-:W-:Y:S01]  /*1b50*/  LOP3.LUT R42, R14, 0xf000f0, RZ, 0xc0, !PT ;  /* 0x00f000f00e2a7812 */ /* 0x000fe200078ec0ff */
[----:B------:R-:W-:Y:S01]  /*1b60*/  HADD2 R35, R35, R22 ;  /* 0x0000001623237230 */ /* 0x000fe20000000000 */
[----:B------:R-:W-:Y:S01]  /*1b70*/  LOP3.LUT R43, R15, 0xf000f, RZ, 0xc0, !PT ;  /* 0x000f000f0f2b7812 */ /* 0x000fe200078ec0ff */
[----:B------:R-:W-:Y:S01]  /*1b80*/  HFMA2 R39, R39, 1, 1, R20 ;  /* 0x3c003c0027277831 */ /* 0x000fe20000000014 */
[----:B------:R-:W-:Y:S02]  /*1b90*/  LOP3.LUT R34, R38, 0x64006400, RZ, 0xfc, !PT ;  /* 0x6400640026227812 */ /* 0x000fe400078efcff */
[----:B------:R-:W-:Y:S02]  /*1ba0*/  LOP3.LUT R41, R42, 0x64006400, RZ, 0xfc, !PT ;  /* 0x640064002a297812 */ /* 0x000fe400078efcff */
[----:B------:R-:W-:-:S02]  /*1bb0*/  LOP3.LUT R40, R13, 0xf000f0, RZ, 0xc0, !PT ;  /* 0x00f000f00d287812 */ /* 0x000fc400078ec0ff */
[----:B------:R-:W-:Y:S01]  /*1bc0*/  LOP3.LUT R44, R15, 0xf000f0, RZ, 0xc0, !PT ;  /* 0x00f000f00f2c7812 */ /* 0x000fe200078ec0ff */
[----:B------:R-:W-:Y:S01]  /*1bd0*/  HFMA2 R34, R34, 0.0625, 0.0625, R23 ;  /* 0x2c002c0022227831 */ /* 0x000fe20000000017 */
[----:B------:R-:W-:Y:S01]  /*1be0*/  LOP3.LUT R42, R43, 0x64006400, RZ, 0xfc, !PT ;  /* 0x640064002b2a7812 */ /* 0x000fe200078efcff */
[-C--:B0-----:R-:W-:Y:S01]  /*1bf0*/  HFMA2 R46, R39, R16.reuse, RZ ;  /* 0x00000010272e7231 */ /* 0x081fe200000000ff */
[----:B------:R-:W-:Y:S01]  /*1c00*/  LOP3.LUT R38, R40, 0x64006400, RZ, 0xfc, !PT ;  /* 0x6400640028267812 */ /* 0x000fe200078efcff */
[----:B------:R-:W-:Y:S01]  /*1c10*/  HFMA2 R40, R41, 0.0625, 0.0625, R8 ;  /* 0x2c002c0029287831 */ /* 0x000fe20000000008 */
[----:B------:R-:W-:Y:S01]  /*1c20*/  LOP3.LUT R45, R44, 0x64006400, RZ, 0xfc, !PT ;  /* 0x640064002c2d7812 */ /* 0x000fe200078efcff */
[----:B------:R-:W-:Y:S02]  /*1c30*/  HFMA2 R44, R33, R16, RZ ;  /* 0x00000010212c7231 */ /* 0x000fe400000000ff */
[----:B------:R-:W-:Y:S01]  /*1c40*/  HADD2 R41, R42, R9 ;  /* 0x000000092a297230 */ /* 0x000fe20000000000 */
[----:B------:R-:W-:Y:S01]  /*1c50*/  SHF.R.U32.HI R13, RZ, 0x8, R13 ;  /* 0x00000008ff0d7819 */ /* 0x000fe2000001160d */
[----:B------:R-:W-:Y:S01]  /*1c60*/  HFMA2 R38, R38, 0.0625, 0.0625, R21 ;  /* 0x2c002c0026267831 */ /* 0x000fe20000000015 */
[----:B------:R-:W-:Y:S01]  /*1c70*/  SHF.R.U32.HI R15, RZ, 0x8, R15 ;  /* 0x00000008ff0f7819 */ /* 0x000fe2000001160f */
[----:B------:R-:W-:-:S02]  /*1c80*/  HFMA2 R42, R45, 0.0625, 0.0625, R10 ;  /* 0x2c002c002d2a7831 */ /* 0x000fc4000000000a */
[-C--:B------:R-:W-:Y:S02]  /*1c90*/  HFMA2 R46, R40, R17.reuse, R46 ;  /* 0x00000011282e7231 */ /* 0x080fe4000000002e */
[-C--:B------:R-:W-:Y:S01]  /*1ca0*/  HFMA2 R45, R35, R16.reuse, RZ.H0_H0 ;  /* 0x00000010232d7231 */ /* 0x080fe200000400ff */
[----:B------:R-:W-:Y:S01]  /*1cb0*/  SHF.R.U32.HI R12, RZ, 0x8, R12 ;  /* 0x00000008ff0c7819 */ /* 0x000fe2000001160c */
[----:B------:R-:W-:Y:S02]  /*1cc0*/  HFMA2 R48, R41, R16, RZ.H0_H0 ;  /* 0x0000001029307231 */ /* 0x000fe400000400ff */
[-C--:B------:R-:W-:Y:S02]  /*1cd0*/  HFMA2 R16, R34, R17.reuse, R44 ;  /* 0x0000001122107231 */ /* 0x080fe4000000002c */
[-C--:B------:R-:W-:Y:S01]  /*1ce0*/  HFMA2 R44, R38, R17.reuse, R45 ;  /* 0x00000011262c7231 */ /* 0x080fe2000000002d */
[----:B------:R-:W-:Y:S01]  /*1cf0*/  SHF.R.U32.HI R14, RZ, 0x8, R14 ;  /* 0x00000008ff0e7819 */ /* 0x000fe2000001160e */
[----:B------:R-:W-:Y:S01]  /*1d00*/  HFMA2 R48, R42, R17, R48 ;  /* 0x000000112a307231 */ /* 0x000fe20000000030 */
[----:B------:R-:W-:-:S02]  /*1d10*/  LOP3.LUT R17, R13, 0xf000f, RZ, 0xc0, !PT ;  /* 0x000f000f0d117812 */ /* 0x000fc400078ec0ff */
[----:B------:R-:W-:Y:S02]  /*1d20*/  LOP3.LUT R47, R15, 0xf000f, RZ, 0xc0, !PT ;  /* 0x000f000f0f2f7812 */ /* 0x000fe400078ec0ff */
        /* <DEDUP_REMOVED lines=8> */
[----:B------:R-:W-:Y:S02]  /*1db0*/  HFMA2 R17, R50, 1, 1, R9 ;  /* 0x3c003c0032117831 */ /* 0x000fe40000000009 */
[----:B------:R-:W-:Y:S01]  /*1dc0*/  HADD2 R47, R43, R24 ;  /* 0x000000182b2f7230 */ /* 0x000fe20000000000 */
[----:B------:R-:W-:Y:S01]  /*1dd0*/  LOP3.LUT R12, R12, 0xf000f0, RZ, 0xc0, !PT ;  /* 0x00f000f00c0c7812 */ /* 0x000fe200078ec0ff */
[----:B------:R-:W-:Y:S01]  /*1de0*/  HADD2 R43, R49, R20 ;  /* 0x00000014312b7230 */ /* 0x000fe20000000000 */
[----:B------:R-:W-:Y:S02]  /*1df0*/  LOP3.LUT R15, R15, 0xf000f0, RZ, 0xc0, !PT ;  /* 0x00f000f00f0f7812 */ /* 0x000fe400078ec0ff */
[----:B------:R-:W-:Y:S01]  /*1e00*/  LOP3.LUT R12, R12, 0x64006400, RZ, 0xfc, !PT ;  /* 0x640064000c0c7812 */ /* 0x000fe200078efcff */
[----:B------:R-:W-:-:S02]  /*1e10*/  HFMA2 R16, R47, R18, R16 ;  /* 0x000000122f107231 */ /* 0x000fc40000000010 */
[-C--:B------:R-:W-:Y:S02]  /*1e20*/  HFMA2 R44, R45, R18.reuse, R44 ;  /* 0x000000122d2c7231 */ /* 0x080fe4000000002c */
[-C--:B------:R-:W-:Y:S02]  /*1e30*/  HFMA2 R46, R43, R18.reuse, R46 ;  /* 0x000000122b2e7231 */ /* 0x080fe4000000002e */
[----:B------:R-:W-:Y:S01]  /*1e40*/  HFMA2 R48, R17, R18, R48 ;  /* 0x0000001211307231 */ /* 0x000fe20000000030 */
[----:B------:R-:W-:Y:S02]  /*1e50*/  LOP3.LUT R18, R14, 0xf000f0, RZ, 0xc0, !PT ;  /* 0x00f000f00e127812 */ /* 0x000fe400078ec0ff */
[----:B------:R-:W-:Y:S02]  /*1e60*/  LOP3.LUT R14, R13, 0x64006400, RZ, 0xfc, !PT ;  /* 0x640064000d0e7812 */ /* 0x000fe400078efcff */
[----:B------:R-:W-:Y:S01]  /*1e70*/  LOP3.LUT R13, R18, 0x64006400, RZ, 0xfc, !PT ;  /* 0x64006400120d7812 */ /* 0x000fe200078efcff */
[----:B------:R-:W-:Y:S01]  /*1e80*/  HFMA2 R18, R12, 0.0625, 0.0625, R23 ;  /* 0x2c002c000c127831 */ /* 0x000fe20000000017 */
[----:B------:R-:W-:Y:S01]  /*1e90*/  LOP3.LUT R15, R15, 0x64006400, RZ, 0xfc, !PT ;  /* 0x640064000f0f7812 */ /* 0x000fe200078efcff */
[----:B------:R-:W-:-:S02]  /*1ea0*/  HFMA2 R49, R14, 0.0625, 0.0625, R21 ;  /* 0x2c002c000e317831 */ /* 0x000fc40000000015 */
[----:B------:R-:W-:Y:S02]  /*1eb0*/  HFMA2 R50, R13, 0.0625, 0.0625, R8 ;  /* 0x2c002c000d327831 */ /* 0x000fe40000000008 */
[----:B------:R-:W-:Y:S02]  /*1ec0*/  HFMA2 R51, R15, 0.0625, 0.0625, R10 ;  /* 0x2c002c000f337831 */ /* 0x000fe4000000000a */
[-C--:B------:R-:W-:Y:S02]  /*1ed0*/  HFMA2 R14, R18, R19.reuse, R16 ;  /* 0x00000013120e7231 */ /* 0x080fe40000000010 */
[-C--:B------:R-:W-:Y:S02]  /*1ee0*/  HFMA2 R44, R49, R19.reuse, R44 ;  /* 0x00000013312c7231 */ /* 0x080fe4000000002c */
[-C--:B------:R-:W-:Y:S02]  /*1ef0*/  HFMA2 R48, R51, R19.reuse, R48 ;  /* 0x0000001333307231 */ /* 0x080fe40000000030 */
[----:B------:R-:W-:-:S02]  /*1f00*/  HFMA2 R13, R50, R19, R46 ;  /* 0x00000013320d7231 */ /* 0x000fc4000000002e */
[----:B------:R-:W-:Y:S02]  /*1f10*/  HFMA2 R6, R44, R27, R6 ;  /* 0x0000001b2c067231 */ /* 0x000fe40000000006 */
[----:B------:R-:W-:Y:S02]  /*1f20*/  HFMA2 R7, R14, R28, R7 ;  /* 0x0000001c0e077231 */ /* 0x000fe40000000007 */
[----:B------:R-:W-:Y:S02]  /*1f30*/  HFMA2 R4, R48, R25, R4 ;  /* 0x0000001930047231 */ /* 0x000fe40000000004 */
[----:B------:R-:W-:Y:S01]  /*1f40*/  HFMA2 R5, R13, R26, R5 ;  /* 0x0000001a0d057231 */ /* 0x000fe20000000005 */
[----:B------:R-:W-:Y:S06]  /*1f50*/  BRA.U !UP1, `(.L_x_121) ;  /* 0x0000000109547547 */ /* 0x000fec000b800000 */
[----:B------:R-:W0:Y:S02]  /*1f60*/  LDS.128 R12, [UR7] ;  /* 0x00000007ff0c7984 */ /* 0x000e240008000c00 */
        /* <DEDUP_REMOVED lines=20> */
.L_x_121:
        /* <DEDUP_REMOVED lines=8> */
[C---:B------:R-:W-:Y:S02]  /*2130*/  LOP3.LUT R33, R12.reuse, 0xf000f, RZ, 0xc0, !PT ;  /* 0x000f000f0c217812 */ /* 0x040fe400078ec0ff */
[----:B------:R-:W-:Y:S02]  /*2140*/  LOP3.LUT R37, R39, 0x64006400, RZ, 0xfc, !PT ;  /* 0x6400640027257812 */ /* 0x000fe400078efcff */
[----:B------:R-:W-:Y:S02]  /*2150*/  LOP3.LUT R39, R41, 0x64006400, RZ, 0xfc, !PT ;  /* 0x6400640029277812 */ /* 0x000fe400078efcff */
[----:B------:R-:W-:Y:S01]  /*2160*/  LOP3.LUT R33, R33, 0x64006400, RZ, 0xfc, !PT ;  /* 0x6400640021217812 */ /* 0x000fe200078efcff */
[----:B------:R-:W-:Y:S01]  /*2170*/  HADD2 R37, R37, R22 ;  /* 0x0000001625257230 */ /* 0x000fe20000000000 */
[----:B------:R-:W-:-:S02]  /*2180*/  LOP3.LUT R38, R12, 0xf000f0, RZ, 0xc0, !PT ;  /* 0x00f000f00c267812 */ /* 0x000fc400078ec0ff */
[----:B------:R-:W-:Y:S01]  /*2190*/  LOP3.LUT R42, R14, 0xf000f0, RZ, 0xc0, !PT ;  /* 0x00f000f00e2a7812 */ /* 0x000fe200078ec0ff */
[----:B------:R-:W-:Y:S01]  /*21a0*/  HFMA2 R39, R39, 1, 1, R20 ;  /* 0x3c003c0027277831 */ /* 0x000fe20000000014 */
[----:B------:R-:W-:Y:S01]  /*21b0*/  LOP3.LUT R43, R15, 0xf000f, RZ, 0xc0, !PT ;  /* 0x000f000f0f2b7812 */ /* 0x000fe200078ec0ff */
[----:B------:R-:W-:Y:S01]  /*21c0*/  HADD2 R33, R33, R24 ;  /* 0x0000001821217230 */ /* 0x000fe20000000000 */
[----:B------:R-:W-:Y:S02]  /*21d0*/  LOP3.LUT R36, R38, 0x64006400, RZ, 0xfc, !PT ;  /* 0x6400640026247812 */ /* 0x000fe400078efcff */
[----:B------:R-:W-:Y:S02]  /*21e0*/  LOP3.LUT R41, R42, 0x64006400, RZ, 0xfc, !PT ;  /* 0x640064002a297812 */ /* 0x000fe400078efcff */
[----:B------:R-:W-:Y:S01]  /*21f0*/  LOP3.LUT R40, R13, 0xf000f0, RZ, 0xc0, !PT ;  /* 0x00f000f00d287812 */ /* 0x000fe200078ec0ff */
[----:B0-----:R-:W-:Y:S01]  /*2200*/  HFMA2 R46, R39, R16, RZ ;  /* 0x00000010272e7231 */ /* 0x001fe200000000ff */
[----:B------:R-:W-:Y:S01]  /*2210*/  LOP3.LUT R44, R15, 0xf000f0, RZ, 0xc0, !PT ;  /* 0x00f000f00f2c7812 */ /* 0x000fe200078ec0ff */
[----:B------:R-:W-:Y:S01]  /*2220*/  HFMA2 R36, R36, 0.0625, 0.0625, R23 ;  /* 0x2c002c0024247831 */ /* 0x000fe20000000017 */
[----:B------:R-:W-:-:S02]  /*2230*/  LOP3.LUT R42, R43, 0x64006400, RZ, 0xfc, !PT ;  /* 0x640064002b2a7812 */ /* 0x000fc400078efcff */
        /* <DEDUP_REMOVED lines=8> */
[----:B------:R-:W-:Y:S02]  /*22c0*/  HFMA2 R42, R45, 0.0625, 0.0625, R10 ;  /* 0x2c002c002d2a7831 */ /* 0x000fe4000000000a */
[----:B------:R-:W-:-:S02]  /*22d0*/  HFMA2 R46, R40, R17, R46 ;  /* 0x00000011282e7231 */ /* 0x000fc4000000002e */
[-C--:B------:R-:W-:Y:S01]  /*22e0*/  HFMA2 R45, R37, R16.reuse, RZ.H0_H0 ;  /* 0x00000010252d7231 */ /* 0x080fe200000400ff */
[----:B------:R-:W-:Y:S01]  /*22f0*/  SHF.R.U32.HI R12, RZ, 0x8, R12 ;  /* 0x00000008ff0c7819 */ /* 0x000fe2000001160c */
[----:B------:R-:W-:Y:S02]  /*2300*/  HFMA2 R48, R41, R16, RZ.H0_H0 ;  /* 0x0000001029307231 */ /* 0x000fe400000400ff */
[-C--:B------:R-:W-:Y:S02]  /*2310*/  HFMA2 R16, R36, R17.reuse, R44 ;  /* 0x0000001124107231 */ /* 0x080fe4000000002c */
[-C--:B------:R-:W-:Y:S01]  /*2320*/  HFMA2 R44, R38, R17.reuse, R45 ;  /* 0x00000011262c7231 */ /* 0x080fe2000000002d */
[----:B------:R-:W-:Y:S01]  /*2330*/  SHF.R.U32.HI R14, RZ, 0x8, R14 ;  /* 0x00000008ff0e7819 */ /* 0x000fe2000001160e */
[----:B------:R-:W-:Y:S01]  /*2340*/  HFMA2 R48, R42, R17, R48 ;  /* 0x000000112a307231 */ /* 0x000fe20000000030 */
[----:B------:R-:W-:Y:S02]  /*2350*/  LOP3.LUT R17, R13, 0xf000f, RZ, 0xc0, !PT ;  /* 0x000f000f0d117812 */ /* 0x000fe400078ec0ff */
[----:B------:R-:W-:-:S02]  /*2360*/  LOP3.LUT R47, R15, 0xf000f, RZ, 0xc0, !PT ;  /* 0x000f000f0f2f7812 */ /* 0x000fc400078ec0ff */
[----:B------:R-:W-:Y:S02]  /*2370*/  LOP3.LUT R17, R17, 0x64006400, RZ, 0xfc, !PT ;  /* 0x6400640011117812 */ /* 0x000fe400078efcff */
[----:B------:R-:W-:Y:S02]  /*2380*/  LOP3.LUT R43, R12, 0xf000f, RZ, 0xc0, !PT ;  /* 0x000f000f0c2b7812 */ /* 0x000fe400078ec0ff */
[----:B------:R-:W-:Y:S02]  /*2390*/  LOP3.LUT R45, R14, 0xf000f, RZ, 0xc0, !PT ;  /* 0x000f000f0e2d7812 */ /* 0x000fe400078ec0ff */
[----:B------:R-:W-:Y:S02]  /*23a0*/  LOP3.LUT R50, R47, 0x64006400, RZ, 0xfc, !PT ;  /* 0x640064002f327812 */ /* 0x000fe400078efcff */
[----:B------:R-:W-:Y:S02]  /*23b0*/  LOP3.LUT R43, R43, 0x64006400, RZ, 0xfc, !PT ;  /* 0x640064002b2b7812 */ /* 0x000fe400078efcff */
[----:B------:R-:W-:Y:S01]  /*23c0*/  LOP3.LUT R49, R45, 0x64006400, RZ, 0xfc, !PT ;  /* 0x640064002d317812 */ /* 0x000fe200078efcff */
[----:B------:R-:W-:Y:S01]  /*23d0*/  HFMA2 R45, R17, 1, 1, R22 ;  /* 0x3c003c00112d7831 */ /* 0x000fe20000000016 */
[----:B------:R-:W-:Y:S01]  /*23e0*/  LOP3.LUT R13, R13, 0xf000f0, RZ, 0xc0, !PT ;  /* 0x00f000f00d0d7812 */ /* 0x000fe200078ec0ff */
[----:B------:R-:W-:-:S02]  /*23f0*/  HFMA2 R17, R50, 1, 1, R9 ;  /* 0x3c003c0032117831 */ /* 0x000fc40000000009 */
[----:B------:R-:W-:Y:S01]  /*2400*/  HADD2 R47, R43, R24 ;  /* 0x000000182b2f7230 */ /* 0x000fe20000000000 */
[----:B------:R-:W-:Y:S01]  /*2410*/  LOP3.LUT R12, R12, 0xf000f0, RZ, 0xc0, !PT ;  /* 0x00f000f00c0c7812 */ /* 0x000fe200078ec0ff */
[----:B------:R-:W-:Y:S01]  /*2420*/  HADD2 R43, R49, R20 ;  /* 0x00000014312b7230 */ /* 0x000fe20000000000 */
[----:B------:R-:W-:Y:S02]  /*2430*/  LOP3.LUT R15, R15, 0xf000f0, RZ, 0xc0, !PT ;  /* 0x00f000f00f0f7812 */ /* 0x000fe400078ec0ff */
[----:B------:R-:W-:Y:S01]  /*2440*/  LOP3.LUT R12, R12, 0x64006400, RZ, 0xfc, !PT ;  /* 0x640064000c0c7812 */ /* 0x000fe200078efcff */
[-C--:B------:R-:W-:Y:S02]  /*2450*/  HFMA2 R16, R47, R18.reuse, R16 ;  /* 0x000000122f107231 */ /* 0x080fe40000000010 */
[-C--:B------:R-:W-:Y:S02]  /*2460*/  HFMA2 R44, R45, R18.reuse, R44 ;  /* 0x000000122d2c7231 */ /* 0x080fe4000000002c */
[----:B------:R-:W-:-:S02]  /*2470*/  HFMA2 R46, R43, R18, R46 ;  /* 0x000000122b2e7231 */ /* 0x000fc4000000002e */
[----:B------:R-:W-:Y:S01]  /*2480*/  HFMA2 R48, R17, R18, R48 ;  /* 0x0000001211307231 */ /* 0x000fe20000000030 */
[----:B------:R-:W-:Y:S02]  /*2490*/  LOP3.LUT R18, R14, 0xf000f0, RZ, 0xc0, !PT ;  /* 0x00f000f00e127812 */ /* 0x000fe400078ec0ff */
[----:B------:R-:W-:Y:S02]  /*24a0*/  LOP3.LUT R14, R13, 0x64006400, RZ, 0xfc, !PT ;  /* 0x640064000d0e7812 */ /* 0x000fe400078efcff */
[----:B------:R-:W-:Y:S01]  /*24b0*/  LOP3.LUT R13, R18, 0x64006400, RZ, 0xfc, !PT ;  /* 0x64006400120d7812 */ /* 0x000fe200078efcff */
[----:B------:R-:W-:Y:S01]  /*24c0*/  HFMA2 R18, R12, 0.0625, 0.0625, R23 ;  /* 0x2c002c000c127831 */ /* 0x000fe20000000017 */
[----:B------:R-:W-:Y:S01]  /*24d0*/  LOP3.LUT R15, R15, 0x64006400, RZ, 0xfc, !PT ;  /* 0x640064000f0f7812 */ /* 0x000fe200078efcff */
[----:B------:R-:W-:Y:S02]  /*24e0*/  HFMA2 R49, R14, 0.0625, 0.0625, R21 ;  /* 0x2c002c000e317831 */ /* 0x000fe40000000015 */
[----:B------:R-:W-:-:S02]  /*24f0*/  HFMA2 R50, R13, 0.0625, 0.0625, R8 ;  /* 0x2c002c000d327831 */ /* 0x000fc40000000008 */
[----:B------:R-:W-:Y:S02]  /*2500*/  HFMA2 R51, R15, 0.0625, 0.0625, R10 ;  /* 0x2c002c000f337831 */ /* 0x000fe4000000000a */
[-C--:B------:R-:W-:Y:S02]  /*2510*/  HFMA2 R14, R18, R19.reuse, R16 ;  /* 0x00000013120e7231 */ /* 0x080fe40000000010 */
[-C--:B------:R-:W-:Y:S02]  /*2520*/  HFMA2 R44, R49, R19.reuse, R44 ;  /* 0x00000013312c7231 */ /* 0x080fe4000000002c */
[-C--:B------:R-:W-:Y:S02]  /*2530*/  HFMA2 R48, R51, R19.reuse, R48 ;  /* 0x0000001333307231 */ /* 0x080fe40000000030 */
        /* <DEDUP_REMOVED lines=27> */
.L_x_122:
[----:B------:R-:W-:Y:S05]  /*26f0*/  BRA.U !UP0, `(.L_x_123) ;  /* 0x0000000508847547 */ /* 0x000fea000b800000 */
[----:B------:R-:W2:Y:S01]  /*2700*/  LDG.E.128.CONSTANT R12, desc[UR12][R34.64] ;  /* 0x0000000c220c7981 */ /* 0x000ea2000c1e9d00 */
[----:B------:R-:W-:-:S03]  /*2710*/  UISETP.NE.AND UP1, UPT, UR6, 0x1, UPT ;  /* 0x000000010600788c */ /* 0x000fc6000bf25270 */
[----:B------:R-:W0:Y:S01]  /*2720*/  LDS.128 R16, [UR7+-0xe0] ;  /* 0xffff2007ff107984 */ /* 0x000e220008000c00 */
[----:B--2---:R-:W-:Y:S02]  /*2730*/  LOP3.LUT R39, R14, 0xf000f, RZ, 0xc0, !PT ;  /* 0x000f000f0e277812 */ /* 0x004fe400078ec0ff */
[C---:B------:R-:W-:Y:S02]  /*2740*/  LOP3.LUT R33, R12.reuse, 0xf000f, RZ, 0xc0, !PT ;  /* 0x000f000f0c217812 */ /* 0x040fe400078ec0ff */
[----:B------:R-:W-:Y:S02]  /*2750*/  LOP3.LUT R39, R39, 0x64006400, RZ, 0xfc, !PT ;  /* 0x6400640027277812 */ /* 0x000fe400078efcff */
[----:B------:R-:W-:Y:S02]  /*2760*/  LOP3.LUT R33, R33, 0x64006400, RZ, 0xfc, !PT ;  /* 0x6400640021217812 */ /* 0x000fe400078efcff */
[----:B------:R-:W-:Y:S02]  /*2770*/  LOP3.LUT R36, R12, 0xf000f0, RZ, 0xc0, !PT ;  /* 0x00f000f00c247812 */ /* 0x000fe400078ec0ff */
[----:B------:R-:W-:Y:S01]  /*2780*/  LOP3.LUT R40, R14, 0xf000f0, RZ, 0xc0, !PT ;  /* 0x00f000f00e287812 */ /* 0x000fe200078ec0ff */
[----:B------:R-:W-:Y:S01]  /*2790*/  HFMA2 R39, R39, 1, 1, R20 ;  /* 0x3c003c0027277831 */ /* 0x000fe20000000014 */
[----:B------:R-:W-:Y:S01]  /*27a0*/  LOP3.LUT R37, R13, 0xf000f, RZ, 0xc0, !PT ;  /* 0x000f000f0d257812 */ /* 0x000fe200078ec0ff */
[----:B------:R-:W-:Y:S01]  /*27b0*/  HADD2 R33, R33, R24 ;  /* 0x0000001821217230 */ /* 0x000fe20000000000 */
[----:B------:R-:W-:-:S02]  /*27c0*/  LOP3.LUT R42, R15, 0xf000f, RZ, 0xc0, !PT ;  /* 0x000f000f0f2a7812 */ /* 0x000fc400078ec0ff */
[----:B------:R-:W-:Y:S02]  /*27d0*/  LOP3.LUT R36, R36, 0x64006400, RZ, 0xfc, !PT ;  /* 0x6400640024247812 */ /* 0x000fe400078efcff */
[----:B------:R-:W-:Y:S01]  /*27e0*/  LOP3.LUT R41, R40, 0x64006400, RZ, 0xfc, !PT ;  /* 0x6400640028297812 */ /* 0x000fe200078efcff */
[-C--:B0-----:R-:W-:Y:S01]  /*27f0*/  HFMA2 R44, R33, R16.reuse, RZ ;  /* 0x00000010212c7231 */ /* 0x081fe200000000ff */
[----:B------:R-:W-:Y:S01]  /*2800*/  LOP3.LUT R43, R15, 0xf000f0, RZ, 0xc0, !PT ;  /* 0x00f000f00f2b7812 */ /* 0x000fe200078ec0ff */
[----:B------:R-:W-:Y:S01]  /*2810*/  HFMA2 R46, R39, R16, RZ ;  /* 0x00000010272e7231 */ /* 0x000fe200000000ff */
[----:B------:R-:W-:Y:S01]  /*2820*/  LOP3.LUT R38, R13, 0xf000f0, RZ, 0xc0, !PT ;  /* 0x00f000f00d267812 */ /* 0x000fe200078ec0ff */
[----:B------:R-:W-:Y:S01]  /*2830*/  HFMA2 R36, R36, 0.0625, 0.0625, R23 ;  /* 0x2c002c0024247831 */ /* 0x000fe20000000017 */
[----:B------:R-:W-:Y:S01]  /*2840*/  LOP3.LUT R37, R37, 0x64006400, RZ, 0xfc, !PT ;  /* 0x6400640025257812 */ /* 0x000fe200078efcff */
[----:B------:R-:W-:Y:S01]  /*2850*/  HFMA2 R40, R41, 0.0625, 0.0625, R8 ;  /* 0x2c002c0029287831 */ /* 0x000fe20000000008 */
[----:B------:R-:W-:-:S02]  /*2860*/  LOP3.LUT R42, R42, 0x64006400, RZ, 0xfc, !PT ;  /* 0x640064002a2a7812 */ /* 0x000fc400078efcff */
[----:B------:R-:W-:Y:S01]  /*2870*/  LOP3.LUT R45, R43, 0x64006400, RZ, 0xfc, !PT ;  /* 0x640064002b2d7812 */ /* 0x000fe200078efcff */
[----:B------:R-:W-:Y:S01]  /*2880*/  HADD2 R37, R37, R22 ;  /* 0x0000001625257230 */ /* 0x000fe20000000000 */
[----:B------:R-:W-:Y:S01]  /*2890*/  LOP3.LUT R38, R38, 0x64006400, RZ, 0xfc, !PT ;  /* 0x6400640026267812 */ /* 0x000fe200078efcff */
[----:B------:R-:W-:Y:S01]  /*28a0*/  HADD2 R41, R42, R9 ;  /* 0x000000092a297230 */ /* 0x000fe20000000000 */
[----:B------:R-:W-:Y:S01]  /*28b0*/  SHF.R.U32.HI R13, RZ, 0x8, R13 ;  /* 0x00000008ff0d7819 */ /* 0x000fe2000001160d */
[----:B------:R-:W-:Y:S01]  /*28c0*/  HFMA2 R42, R45, 0.0625, 0.0625, R10 ;  /* 0x2c002c002d2a7831 */ /* 0x000fe2000000000a */
[----:B------:R-:W-:Y:S01]  /*28d0*/  SHF.R.U32.HI R15, RZ, 0x8, R15 ;  /* 0x00000008ff0f7819 */ /* 0x000fe2000001160f */
[----:B------:R-:W-:Y:S02]  /*28e0*/  HFMA2 R38, R38, 0.0625, 0.0625, R21 ;  /* 0x2c002c0026267831 */ /* 0x000fe40000000015 */
[----:B------:R-:W-:Y:S02]  /*28f0*/  HFMA2 R46, R40, R17, R46 ;  /* 0x00000011282e7231 */ /* 0x000fe4000000002e */
[-C--:B------:R-:W-:Y:S01]  /*2900*/  HFMA2 R45, R37, R16.reuse, RZ.H0_H0 ;  /* 0x00000010252d7231 */ /* 0x080fe200000400ff */
[----:B------:R-:W-:Y:S01]  /*2910*/  SHF.R.U32.HI R12, RZ, 0x8, R12 ;  /* 0x00000008ff0c7819 */ /* 0x000fe2000001160c */
[----:B------:R-:W-:-:S02]  /*2920*/  HFMA2 R48, R41, R16, RZ.H0_H0 ;  /* 0x0000001029307231 */ /* 0x000fc400000400ff */
[-C--:B------:R-:W-:Y:S02]  /*2930*/  HFMA2 R16, R36, R17.reuse, R44 ;  /* 0x0000001124107231 */ /* 0x080fe4000000002c */
[-C--:B------:R-:W-:Y:S01]  /*2940*/  HFMA2 R44, R38, R17.reuse, R45 ;  /* 0x00000011262c7231 */ /* 0x080fe2000000002d */
[----:B------:R-:W-:Y:S01]  /*2950*/  SHF.R.U32.HI R14, RZ, 0x8, R14 ;  /* 0x00000008ff0e7819 */ /* 0x000fe2000001160e */
[----:B------:R-:W-:Y:S01]  /*2960*/  HFMA2 R48, R42, R17, R48 ;  /* 0x000000112a307231 */ /* 0x000fe20000000030 */
[----:B------:R-:W-:Y:S02]  /*2970*/  LOP3.LUT R17, R13, 0xf000f, RZ, 0xc0, !PT ;  /* 0x000f000f0d117812 */ /* 0x000fe400078ec0ff */
[----:B------:R-:W-:Y:S02]  /*2980*/  LOP3.LUT R47, R15, 0xf000f, RZ, 0xc0, !PT ;  /* 0x000f000f0f2f7812 */ /* 0x000fe400078ec0ff */
[----:B------:R-:W-:Y:S02]  /*2990*/  LOP3.LUT R17, R17, 0x64006400, RZ, 0xfc, !PT ;  /* 0x6400640011117812 */ /* 0x000fe400078efcff */
[----:B------:R-:W-:-:S02]  /*29a0*/  LOP3.LUT R43, R12, 0xf000f, RZ, 0xc0, !PT ;  /* 0x000f000f0c2b7812 */ /* 0x000fc400078ec0ff */
[----:B------:R-:W-:Y:S02]  /*29b0*/  LOP3.LUT R45, R14, 0xf000f, RZ, 0xc0, !PT ;  /* 0x000f000f0e2d7812 */ /* 0x000fe400078ec0ff */
[----:B------:R-:W-:Y:S02]  /*29c0*/  LOP3.LUT R50, R47, 0x64006400, RZ, 0xfc, !PT ;  /* 0x640064002f327812 */ /* 0x000fe400078efcff */
[----:B------:R-:W-:Y:S02]  /*29d0*/  LOP3.LUT R43, R43, 0x64006400, RZ, 0xfc, !PT ;  /* 0x640064002b2b7812 */ /* 0x000fe400078efcff */
[----:B------:R-:W-:Y:S01]  /*29e0*/  LOP3.LUT R49, R45, 0x64006400, RZ, 0xfc, !PT ;  /* 0x640064002d317812 */ /* 0x000fe200078efcff */
[----:B------:R-:W-:Y:S01]  /*29f0*/  HFMA2 R45, R17, 1, 1, R22 ;  /* 0x3c003c00112d7831 */ /* 0x000fe20000000016 */
[----:B------:R-:W-:Y:S01]  /*2a00*/  LOP3.LUT R13, R13, 0xf000f0, RZ, 0xc0, !PT ;  /* 0x00f000f00d0d7812 */ /* 0x000fe200078ec0ff */
[----:B------:R-:W-:Y:S02]  /*2a10*/  HFMA2 R17, R50, 1, 1, R9 ;  /* 0x3c003c0032117831 */ /* 0x000fe40000000009 */
[----:B------:R-:W-:Y:S01]  /*2a20*/  HADD2 R47, R43, R24 ;  /* 0x000000182b2f7230 */ /* 0x000fe20000000000 */
[----:B------:R-:W-:Y:S01]  /*2a30*/  LOP3.LUT R12, R12, 0xf000f0, RZ, 0xc0, !PT ;  /* 0x00f000f00c0c7812 */ /* 0x000fe200078ec0ff */
[----:B------:R-:W-:Y:S01]  /*2a40*/  HADD2 R43, R49, R20 ;  /* 0x00000014312b7230 */ /* 0x000fe20000000000 */
[----:B------:R-:W-:-:S02]  /*2a50*/  LOP3.LUT R15, R15, 0xf000f0, RZ, 0xc0, !PT ;  /* 0x00f000f00f0f7812 */ /* 0x000fc400078ec0ff */
[----:B------:R-:W-:Y:S01]  /*2a60*/  LOP3.LUT R12, R12, 0x64006400, RZ, 0xfc, !PT ;  /* 0x640064000c0c7812 */ /* 0x000fe200078efcff */
[-C--:B------:R-:W-:Y:S02]  /*2a70*/  HFMA2 R16, R47, R18.reuse, R16 ;  /* 0x000000122f107231 */ /* 0x080fe40000000010 */
[-C--:B------:R-:W-:Y:S02]  /*2a80*/  HFMA2 R44, R45, R18.reuse, R44 ;  /* 0x000000122d2c7231 */ /* 0x080fe4000000002c */
[-C--:B------:R-:W-:Y:S02]  /*2a90*/  HFMA2 R46, R43, R18.reuse, R46 ;  /* 0x000000122b2e7231 */ /* 0x080fe4000000002e */
[----:B------:R-:W-:Y:S01]  /*2aa0*/  HFMA2 R48, R17, R18, R48 ;  /* 0x0000001211307231 */ /* 0x000fe20000000030 */
[----:B------:R-:W-:Y:S02]  /*2ab0*/  LOP3.LUT R18, R14, 0xf000f0, RZ, 0xc0, !PT ;  /* 0x00f000f00e127812 */ /* 0x000fe400078ec0ff */
[----:B------:R-:W-:-:S02]  /*2ac0*/  LOP3.LUT R14, R13, 0x64006400, RZ, 0xfc, !PT ;  /* 0x640064000d0e7812 */ /* 0x000fc400078efcff */
[----:B------:R-:W-:Y:S01]  /*2ad0*/  LOP3.LUT R13, R18, 0x64006400, RZ, 0xfc, !PT ;  /* 0x64006400120d7812 */ /* 0x000fe200078efcff */
[----:B------:R-:W-:Y:S01]  /*2ae0*/  HFMA2 R18, R12, 0.0625, 0.0625, R23 ;  /* 0x2c002c000c127831 */ /* 0x000fe20000000017 */
[----:B------:R-:W-:Y:S01]  /*2af0*/  LOP3.LUT R15, R15, 0x64006400, RZ, 0xfc, !PT ;  /* 0x640064000f0f7812 */ /* 0x000fe200078efcff */
[----:B------:R-:W-:Y:S02]  /*2b00*/  HFMA2 R49, R14, 0.0625, 0.0625, R21 ;  /* 0x2c002c000e317831 */ /* 0x000fe40000000015 */
[----:B------:R-:W-:Y:S02]  /*2b10*/  HFMA2 R50, R13, 0.0625, 0.0625, R8 ;  /* 0x2c002c000d327831 */ /* 0x000fe40000000008 */
[----:B------:R-:W-:Y:S02]  /*2b20*/  HFMA2 R51, R15, 0.0625, 0.0625, R10 ;  /* 0x2c002c000f337831 */ /* 0x000fe4000000000a */
[-C--:B------:R-:W-:Y:S02]  /*2b30*/  HFMA2 R14, R18, R19.reuse, R16 ;  /* 0x00000013120e7231 */ /* 0x080fe40000000010 */
[----:B------:R-:W-:-:S02]  /*2b40*/  HFMA2 R44, R49, R19, R44 ;  /* 0x00000013312c7231 */ /* 0x000fc4000000002c */
[-C--:B------:R-:W-:Y:S02]  /*2b50*/  HFMA2 R48, R51, R19.reuse, R48 ;  /* 0x0000001333307231 */ /* 0x080fe40000000030 */
[----:B------:R-:W-:Y:S02]  /*2b60*/  HFMA2 R13, R50, R19, R46 ;  /* 0x00000013320d7231 */ /* 0x000fe4000000002e */
[----:B------:R-:W-:Y:S02]  /*2b70*/  HFMA2 R6, R44, R27, R6 ;  /* 0x0000001b2c067231 */ /* 0x000fe40000000006 */
        /* <DEDUP_REMOVED lines=25> */
.L_x_123:
[----:B------:R-:W-:-:S04]  /*2d10*/  IMAD.U32 R13, RZ, RZ, UR11 ;  /* 0x0000000bff0d7e24 */ /* 0x000fc8000f8e00ff */
[----:B------:R-:W-:Y:S01]  /*2d20*/  IMAD.WIDE R34, R13, 0x4, R34 ;  /* 0x000000040d227825 */ /* 0x000fe200078e0222 */
[----:B------:R-:W-:Y:S06]  /*2d30*/  BRA.U !UP0, `(.L_x_124) ;  /* 0x0000000508847547 */ /* 0x000fec000b800000 */
        /* <DEDUP_REMOVED lines=97> */
.L_x_124:
[----:B------:R-:W-:Y:S01]  /*3350*/  UIADD3 UR15, UPT, UPT, UR15, 0x20, URZ ;  /* 0x000000200f0f7890 */ /* 0x000fe2000fffe0ff */
[----:B------:R-:W-:Y:S01]  /*3360*/  MOV R13, UR11 ;  /* 0x0000000b000d7c02 */ /* 0x000fe20008000f00 */
[----:B------:R-:W-:Y:S02]  /*3370*/  UIADD3 UR4, UPT, UPT, UR4, 0x20, URZ ;  /* 0x0000002004047890 */ /* 0x000fe4000fffe0ff */
[----:B------:R-:W-:Y:S02]  /*3380*/  UIADD3 UR7, UPT, UPT, UR7, 0x40, URZ ;  /* 0x0000004007077890 */ /* 0x000fe4000fffe0ff */
[----:B------:R-:W-:Y:S01]  /*3390*/  ISETP.LE.AND P0, PT, R32, UR15, PT ;  /* 0x0000000f20007c0c */ /* 0x000fe2000bf03270 */
[----:B------:R-:W-:-:S12]  /*33a0*/  IMAD.WIDE R34, R13, 0x4, R34 ;  /* 0x000000040d227825 */ /* 0x000fd800078e0222 */
[----:B------:R-:W-:Y:S05]  /*33b0*/  @!P0 BRA `(.L_x_125) ;  /* 0xffffffe000e48947 */ /* 0x000fea000383ffff */
.L_x_119:
[----:B------:R-:W-:-:S13]  /*33c0*/  ISETP.LT.AND P0, PT, RZ, UR6, PT ;  /* 0x00000006ff007c0c */ /* 0x000fda000bf01270 */
[----:B------:R-:W-:Y:S05]  /*33d0*/  @!P0 EXIT ;  /* 0x000000000000894d */ /* 0x000fea0003800000 */
[----:B------:R-:W0:Y:S01]  /*33e0*/  LDC.64 R8, c[0x0][0x3a0] ;  /* 0x0000e800ff087b82 */ /* 0x000e220000000a00 */
[----:B------:R-:W-:Y:S02]  /*33f0*/  IMAD.U32 R10, RZ, RZ, UR14 ;  /* 0x0000000eff0a7e24 */ /* 0x000fe4000f8e00ff */
[----:B------:R-:W-:Y:S02]  /*3400*/  HADD2 R12, R6.H0_H0, R6.H1_H1 ;  /* 0x30000006060c7230 */ /* 0x000fe40000000800 */
        /* <DEDUP_REMOVED lines=15> */
.L_x_129:
[----:B------:R-:W0:Y:S02]  /*3500*/  LDS R4, [R13] ;  /* 0x000000000d047984 */ /* 0x000e240000000800 */
[----:B0-----:R-:W-:-:S05]  /*3510*/  HFMA2 R5, R4, 1, 1, R10 ;  /* 0x3c003c0004057831 */ /* 0x001fca000000000a */
[----:B------:R-:W0:Y:S02]  /*3520*/  ATOMS.CAST.SPIN P0, [R13], R4, R5 ;  /* 0x000000040d00758d */ /* 0x000e240001800005 */
[----:B0-----:R-:W-:Y:S05]  /*3530*/  @!P0 BRA `(.L_x_129) ;  /* 0xfffffffc00f08947 */ /* 0x001fea000383ffff */
[----:B------:R-:W-:Y:S05]  /*3540*/  BRA `(.L_x_127) ;  /* 0x00000000000c7947 */ /* 0x000fea0003800000 */
.L_x_128:
[----:B------:R-:W2:Y:S02]  /*3550*/  LD.E R4, desc[UR12][R6.64] ;  /* 0x0000000c06047980 */ /* 0x000ea4000c101900 */
[----:B--2---:R-:W-:-:S05]  /*3560*/  IMAD.IADD R5, R10, 0x1, R4 ;  /* 0x000000010a057824 */ /* 0x004fca00078e0204 */
[----:B------:R0:W-:Y:S02]  /*3570*/  ST.E desc[UR12][R6.64], R5 ;  /* 0x0000000506007985 */ /* 0x0001e4000c10190c */
.L_x_127:
[----:B------:R-:W-:Y:S05]  /*3580*/  BSYNC.RECONVERGENT B0 ;  /* 0x0000000000007941 */ /* 0x000fea0003800200 */
.L_x_126:
        /* <DEDUP_REMOVED lines=8> */
.L_x_133:
[----:B------:R-:W0:Y:S02]  /*3610*/  LDS R4, [R10+0x4] ;  /* 0x000004000a047984 */ /* 0x000e240000000800 */
[----:B0-----:R-:W-:-:S05]  /*3620*/  HADD2 R5, R4, R8 ;  /* 0x0000000804057230 */ /* 0x001fca0000000000 */
[----:B------:R-:W0:Y:S02]  /*3630*/  ATOMS.CAST.SPIN P0, [R10+0x4], R4, R5 ;  /* 0x000004040a00758d */ /* 0x000e240001800005 */
[----:B0-----:R-:W-:Y:S05]  /*3640*/  @!P0 BRA `(.L_x_133) ;  /* 0xfffffffc00f08947 */ /* 0x001fea000383ffff */
[----:B------:R-:W-:Y:S05]  /*3650*/  BRA `(.L_x_131) ;  /* 0x00000000000c7947 */ /* 0x000fea0003800000 */
.L_x_132:
[----:B------:R-:W0:Y:S02]  /*3660*/  LD.E R4, desc[UR12][R6.64+0x4] ;  /* 0x0000040c06047980 */ /* 0x000e24000c101900 */
[----:B0-----:R-:W-:-:S05]  /*3670*/  IMAD.IADD R5, R8, 0x1, R4 ;  /* 0x0000000108057824 */ /* 0x001fca00078e0204 */
[----:B------:R1:W-:Y:S02]  /*3680*/  ST.E desc[UR12][R6.64+0x4], R5 ;  /* 0x0000040506007985 */ /* 0x0003e4000c10190c */
.L_x_131:
[----:B------:R-:W-:Y:S05]  /*3690*/  BSYNC.RECONVERGENT B0 ;  /* 0x0000000000007941 */ /* 0x000fea0003800200 */
.L_x_130:
        /* <DEDUP_REMOVED lines=19> */
.L_x_137:
[----:B------:R-:W0:Y:S02]  /*37d0*/  LDS R2, [R0] ;  /* 0x0000000000027984 */ /* 0x000e240000000800 */
[----:B0-----:R-:W-:-:S05]  /*37e0*/  HFMA2 R3, R2, 1, 1, R11 ;  /* 0x3c003c0002037831 */ /* 0x001fca000000000b */
[----:B------:R-:W0:Y:S02]  /*37f0*/  ATOMS.CAST.SPIN P0, [R0], R2, R3 ;  /* 0x000000020000758d */ /* 0x000e240001800003 */
[----:B0-----:R-:W-:Y:S05]  /*3800*/  @!P0 BRA `(.L_x_137) ;  /* 0xfffffffc00f08947 */ /* 0x001fea000383ffff */
[----:B------:R-:W-:Y:S05]  /*3810*/  BRA `(.L_x_135) ;  /* 0x00000000000c7947 */ /* 0x000fea0003800000 */
.L_x_136:
[----:B------:R-:W2:Y:S02]  /*3820*/  LD.E R0, desc[UR12][R6.64] ;  /* 0x0000000c06007980 */ /* 0x000ea4000c101900 */
[----:B--2---:R-:W-:-:S05]  /*3830*/  IADD3 R3, PT, PT, R11, R0, RZ ;  /* 0x000000000b037210 */ /* 0x004fca0007ffe0ff */
[----:B------:R0:W-:Y:S02]  /*3840*/  ST.E desc[UR12][R6.64], R3 ;  /* 0x0000000306007985 */ /* 0x0001e4000c10190c */
.L_x_135:
[----:B------:R-:W-:Y:S05]  /*3850*/  BSYNC.RECONVERGENT B0 ;  /* 0x0000000000007941 */ /* 0x000fea0003800200 */
.L_x_134:
[----:B------:R1:W-:Y:S02]  /*3860*/  ATOM.E.ADD.F16x2.RN.STRONG.GPU P0, RZ, desc[UR12][R6.64+0x4], R5 ;  /* 0x8000040506ff79a2 */ /* 0x0003e4000c10e10c */
[----:B-1----:R-:W-:Y:S05]  /*3870*/  @P0 EXIT ;  /* 0x000000000000094d */ /* 0x002fea0003800000 */
[----:B------:R-:W1:Y:S02]  /*3880*/  QSPC.E.S P0, RZ, [R6+0x4] ;  /* 0x0000040006ff73aa */ /* 0x000e640000000500 */
[----:B-1----:R-:W-:Y:S05]  /*3890*/  @!P0 BRA `(.L_x_138) ;  /* 0x0000000000208947 */ /* 0x002fea0003800000 */
[----:B------:R-:W-:Y:S01]  /*38a0*/  IMAD.MOV.U32 R2, RZ, RZ, R6 ;  /* 0x000000ffff027224 */ /* 0x000fe200078e0006 */
[----:B------:R-:W-:-:S04]  /*38b0*/  PRMT R5, R5, 0x5410, R8 ;  /* 0x0000541005057816 */ /* 0x000fc80000000008 */
[----:B------:R-:W-:-:S07]  /*38c0*/  MOV R0, R2 ;  /* 0x0000000200007202 */ /* 0x000fce0000000f00 */
.L_x_139:
[----:B------:R-:W0:Y:S02]  /*38d0*/  LDS R2, [R0+0x4] ;  /* 0x0000040000027984 */ /* 0x000e240000000800 */
[----:B0-----:R-:W-:-:S05]  /*38e0*/  HADD2 R3, R2, R5 ;  /* 0x0000000502037230 */ /* 0x001fca0000000000 */
[----:B------:R-:W0:Y:S02]  /*38f0*/  ATOMS.CAST.SPIN P0, [R0+0x4], R2, R3 ;  /* 0x000004020000758d */ /* 0x000e240001800003 */
[----:B0-----:R-:W-:Y:S05]  /*3900*/  @!P0 BRA `(.L_x_139) ;  /* 0xfffffffc00f08947 */ /* 0x001fea000383ffff */
[----:B------:R-:W-:Y:S05]  /*3910*/  EXIT ;  /* 0x000000000000794d */ /* 0x000fea0003800000 */
.L_x_138:
[----:B------:R-:W0:Y:S02]  /*3920*/  LD.E R0, desc[UR12][R6.64+0x4] ;  /* 0x0000040c06007980 */ /* 0x000e24000c101900 */
[----:B0-----:R-:W-:-:S05]  /*3930*/  IADD3 R3, PT, PT, R5, R0, RZ ;  /* 0x0000000005037210 */ /* 0x001fca0007ffe0ff */
[----:B------:R-:W-:Y:S01]  /*3940*/  ST.E desc[UR12][R6.64+0x4], R3 ;  /* 0x0000040306007985 */ /* 0x000fe2000c10190c */
[----:B------:R-:W-:Y:S05]  /*3950*/  EXIT ;  /* 0x000000000000794d */ /* 0x000fea0003800000 */
.L_x_140:
        /* <DEDUP_REMOVED lines=10> */
.L_x_159:


//--------------------- .text._Z28gemm_half_q_half_gptq_kernelILi1ELb0ELb0EEvPK6__halfPKjS4_S2_PS0_iiiiiPKtibS2_i --------------------------
	.section	.text._Z28gemm_half_q_half_gptq_kernelILi1ELb0ELb0EEvPK6__halfPKjS4_S2_PS0_iiiiiPKtibS2_i,"ax",@progbits
	.align	128
        .global         _Z28gemm_half_q_half_gptq_kernelILi1ELb0ELb0EEvPK6__halfPKjS4_S2_PS0_iiiiiPKtibS2_i
        .type           _Z28gemm_half_q_half_gptq_kernelILi1ELb0ELb0EEvPK6__halfPKjS4_S2_PS0_iiiiiPKtibS2_i,@function
        .size           _Z28gemm_half_q_half_gptq_kernelILi1ELb0ELb0EEvPK6__halfPKjS4_S2_PS0_iiiiiPKtibS2_i,(.L_x_160 - _Z28gemm_half_q_half_gptq_kernelILi1ELb0ELb0EEvPK6__halfPKjS4_S2_PS0_iiiiiPKtibS2_i)
        .other          _Z28gemm_half_q_half_gptq_kernelILi1ELb0ELb0EEvPK6__halfPKjS4_S2_PS0_iiiiiPKtibS2_i,@"STO_CUDA_ENTRY STV_DEFAULT"
_Z28gemm_half_q_half_gptq_kernelILi1ELb0ELb0EEvPK6__halfPKjS4_S2_PS0_iiiiiPKtibS2_i:
.text._Z28gemm_half_q_half_gptq_kernelILi1ELb0ELb0EEvPK6__halfPKjS4_S2_PS0_iiiiiPKtibS2_i:
[----:B------:R-:W-:Y:S08]  /*0000*/  LDC R1, c[0x0][0x37c] ;  /* 0x0000df00ff017b82 */ /* 0x000ff00000000800 */
[----:B------:R-:W0:Y:S01]  /*0010*/  S2UR UR6, SR_CTAID.Z ;  /* 0x00000000000679c3 */ /* 0x000e220000002700 */
[----:B------:R-:W1:Y:S01]  /*0020*/  S2R R4, SR_TID.X ;  /* 0x0000000000047919 */ /* 0x000e620000002100 */
[----:B------:R-:W2:Y:S01]  /*0030*/  LDCU UR8, c[0x0][0x3a8] ;  /* 0x00007500ff0877ac */ /* 0x000ea20008000800 */
[----:B------:R-:W-:Y:S01]  /*0040*/  BSSY.RECONVERGENT B0, `(.L_x_141) ;  /* 0x0000023000007945 */ /* 0x000fe20003800200 */
[----:B------:R-:W3:Y:S01]  /*0050*/  S2R R3, SR_CTAID.X ;  /* 0x0000000000037919 */ /* 0x000ee20000002500 */
[----:B------:R-:W4:Y:S03]  /*0060*/  LDCU UR9, c[0x0][0x3ac] ;  /* 0x00007580ff0977ac */ /* 0x000f260008000800 */
[----:B------:R-:W2:Y:S01]  /*0070*/  S2UR UR14, SR_CTAID.Y ;  /* 0x00000000000e79c3 */ /* 0x000ea20000002600 */
[----:B------:R-:W1:Y:S07]  /*0080*/  LDCU.64 UR10, c[0x0][0x358] ;  /* 0x00006b00ff0a77ac */ /* 0x000e6e0008000a00 */
[----:B------:R-:W5:Y:S01]  /*0090*/  LDC R2, c[0x0][0x3b0] ;  /* 0x0000ec00ff027b82 */ /* 0x000f620000000800 */
[----:B0-----:R-:W-:-:S06]  /*00a0*/  USHF.L.U32 UR12, UR6, 0x7, URZ ;  /* 0x00000007060c7899 */ /* 0x001fcc00080006ff */
[----:B------:R-:W-:Y:S01]  /*00b0*/  IMAD.U32 R7, RZ, RZ, UR12 ;  /* 0x0000000cff077e24 */ /* 0x000fe2000f8e00ff */
[----:B--2---:R-:W-:Y:S01]  /*00c0*/  UISETP.GE.AND UP0, UPT, UR14, UR8, UPT ;  /* 0x000000080e00728c */ /* 0x004fe2000bf06270 */
[----:B-1----:R-:W-:Y:S02]  /*00d0*/  VIADD R5, R4, UR12 ;  /* 0x0000000c04057c36 */ /* 0x002fe40008000000 */
[----:B---3--:R-:W-:-:S03]  /*00e0*/  IMAD R3, R3, 0x80, R4 ;  /* 0x0000008003037824 */ /* 0x008fc600078e0204 */
[----:B------:R-:W-:Y:S02]  /*00f0*/  PLOP3.LUT P0, PT, PT, PT, UP0, 0x80, 0x8 ;  /* 0x000000000008781c */ /* 0x000fe40003f0f008 */
[----:B-----5:R-:W-:Y:S01]  /*0100*/  VIADDMNMX R26, R7, 0x80, R2, PT ;  /* 0x00000080071a7846 */ /* 0x020fe20003800102 */
[----:B------:R-:W-:-:S03]  /*0110*/  IMAD.SHL.U32 R3, R3, 0x4, RZ ;  /* 0x0000000403037824 */ /* 0x000fc600078e00ff */
[----:B------:R-:W-:Y:S02]  /*0120*/  ISETP.GE.OR P0, PT, R5, R26, P0 ;  /* 0x0000001a0500720c */ /* 0x000fe40000706670 */
[----:B----4-:R-:W-:-:S11]  /*0130*/  ISETP.GE.AND P1, PT, R3, UR9, PT ;  /* 0x0000000903007c0c */ /* 0x010fd6000bf26270 */
[----:B------:R-:W-:Y:S05]  /*0140*/  @P0 BRA `(.L_x_142) ;  /* 0x0000000000480947 */ /* 0x000fea0003800000 */
[----:B------:R-:W0:Y:S01]  /*0150*/  LDCU.64 UR4, c[0x0][0x3c0] ;  /* 0x00007800ff0477ac */ /* 0x000e220008000a00 */
[----:B------:R-:W1:Y:S01]  /*0160*/  LDC.64 R6, c[0x0][0x380] ;  /* 0x0000e000ff067b82 */ /* 0x000e620000000a00 */
[----:B0-----:R-:W-:-:S04]  /*0170*/  ISETP.NE.U32.AND P0, PT, RZ, UR4, PT ;  /* 0x00000004ff007c0c */ /* 0x001fc8000bf05070 */
[----:B------:R-:W-:-:S13]  /*0180*/  ISETP.NE.AND.EX P0, PT, RZ, UR5, PT, P0 ;  /* 0x00000005ff007c0c */ /* 0x000fda000bf05300 */
[----:B------:R-:W0:Y:S02]  /*0190*/  @P0 LDC.64 R8, c[0x0][0x3c0] ;  /* 0x0000f000ff080b82 */ /* 0x000e240000000a00 */
[----:B0-----:R-:W-:-:S06]  /*01a0*/  @P0 IMAD.WIDE.U32 R8, R5, 0x2, R8 ;  /* 0x0000000205080825 */ /* 0x001fcc00078e0008 */
[----:B------:R-:W2:Y:S01]  /*01b0*/  @P0 LDG.E.U16.CONSTANT R9, desc[UR10][R8.64] ;  /* 0x0000000a08090981 */ /* 0x000ea2000c1e9500 */
[----:B------:R-:W-:-:S04]  /*01c0*/  IMAD R11, R2, UR14, RZ ;  /* 0x0000000e020b7c24 */ /* 0x000fc8000f8e02ff */
[----:B-1----:R-:W-:-:S04]  /*01d0*/  IMAD.WIDE R6, R11, 0x2, R6 ;  /* 0x000000020b067825 */ /* 0x002fc800078e0206 */
[----:B--2---:R-:W-:-:S05]  /*01e0*/  @P0 IMAD.WIDE.U32 R10, R9, 0x2, R6 ;  /* 0x00000002090a0825 */ /* 0x004fca00078e0006 */
[----:B------:R-:W2:Y:S01]  /*01f0*/  @P0 LDG.E.U16.CONSTANT R0, desc[UR10][R10.64] ;  /* 0x0000000a0a000981 */ /* 0x000ea2000c1e9500 */
[----:B------:R-:W-:Y:S01]  /*0200*/  @!P0 IMAD.WIDE.U32 R6, R5, 0x2, R6 ;  /* 0x0000000205068825 */ /* 0x000fe200078e0006 */
[----:B------:R-:W0:Y:S01]  /*0210*/  S2UR UR5, SR_CgaCtaId ;  /* 0x00000000000579c3 */ /* 0x000e220000008800 */
[----:B------:R-:W-:-:S03]  /*0220*/  UMOV UR4, 0x400 ;  /* 0x0000040000047882 */ /* 0x000fc60000000000 */
[----:B------:R-:W2:Y:S01]  /*0230*/  @!P0 LDG.E.U16.CONSTANT R0, desc[UR10][R6.64] ;  /* 0x0000000a06008981 */ /* 0x000ea2000c1e9500 */
[----:B0-----:R-:W-:-:S06]  /*0240*/  ULEA UR4, UR5, UR4, 0x18 ;  /* 0x0000000405047291 */ /* 0x001fcc000f8ec0ff */
[----:B------:R-:W-:-:S05]  /*0250*/  LEA R5, R4, UR4, 0x1 ;  /* 0x0000000404057c11 */ /* 0x000fca000f8e08ff */
[----:B--2---:R0:W-:Y:S02]  /*0260*/  STS.U16 [R5], R0 ;  /* 0x0000000005007388 */ /* 0x0041e40000000400 */
.L_x_142:
[----:B------:R-:W-:Y:S05]  /*0270*/  BSYNC.RECONVERGENT B0 ;  /* 0x0000000000007941 */ /* 0x000fea0003800200 */
.L_x_141:
[----:B------:R-:W-:Y:S05]  /*0280*/  @P1 EXIT ;  /* 0x000000000000194d */ /* 0x000fea0003800000 */
[----:B------:R-:W0:Y:S01]  /*0290*/  LDCU UR7, c[0x0][0x3b8] ;  /* 0x00007700ff0777ac */ /* 0x000e220008000800 */
[----:B------:R-:W-:Y:S01]  /*02a0*/  IABS R10, UR12 ;  /* 0x0000000c000a7c13 */ /* 0x000fe20008000000 */
[----:B------:R-:W-:Y:S01]  /*02b0*/  IMAD.SHL.U32 R4, R4, 0x10, RZ ;  /* 0x0000001004047824 */ /* 0x000fe200078e00ff */
[----:B------:R-:W1:Y:S01]  /*02c0*/  LDCU.64 UR18, c[0x0][0x388] ;  /* 0x00007100ff1277ac */ /* 0x000e620008000a00 */
[----:B0-----:R-:W-:-:S05]  /*02d0*/  IMAD.U32 R0, RZ, RZ, UR7 ;  /* 0x00000007ff007e24 */ /* 0x001fca000f8e00ff */
[----:B------:R-:W-:-:S04]  /*02e0*/  IABS R5, R0 ;  /* 0x0000000000057213 */ /* 0x000fc80000000000 */
[----:B------:R-:W0:Y:S08]  /*02f0*/  I2F.RP R0, R5 ;  /* 0x0000000500007306 */ /* 0x000e300000209400 */
[----:B0-----:R-:W0:Y:S02]  /*0300*/  MUFU.RCP R0, R0 ;  /* 0x0000000000007308 */ /* 0x001e240000001000 */
[----:B0-----:R-:W-:-:S06]  /*0310*/  VIADD R6, R0, 0xffffffe ;  /* 0x0ffffffe00067836 */ /* 0x001fcc0000000000 */
[----:B------:R0:W2:Y:S02]  /*0320*/  F2I.FTZ.U32.TRUNC.NTZ R7, R6 ;  /* 0x0000000600077305 */ /* 0x0000a4000021f000 */
[----:B0-----:R-:W-:-:S05]  /*0330*/  IMAD.MOV.U32 R6, RZ, RZ, RZ ;  /* 0x000000ffff067224 */ /* 0x001fca00078e00ff */
[----:B------:R-:W-:Y:S02]  /*0340*/  R2UR UR4, R6 ;  /* 0x00000000060472ca */ /* 0x000fe400000e0000 */
[----:B--2---:R-:W-:Y:S02]  /*0350*/  R2UR UR5, R7 ;  /* 0x00000000070572ca */ /* 0x004fe400000e0000 */
[----:B------:R-:W-:-:S05]  /*0360*/  IADD3 R8, PT, PT, RZ, -R7, RZ ;  /* 0x80000007ff087210 */ /* 0x000fca0007ffe0ff */
[----:B------:R-:W-:Y:S02]  /*0370*/  IMAD R9, R8, R5, RZ ;  /* 0x0000000508097224 */ /* 0x000fe400078e02ff */
[----:B------:R-:W-:Y:S02]  /*0380*/  IMAD.MOV.U32 R8, RZ, RZ, R10 ;  /* 0x000000ffff087224 */ /* 0x000fe400078e000a */
[----:B------:R-:W0:Y:S02]  /*0390*/  LDC.64 R10, c[0x0][0x398] ;  /* 0x0000e600ff0a7b82 */ /* 0x000e240000000a00 */
[----:B------:R-:W-:Y:S01]  /*03a0*/  IMAD.HI.U32 R9, R7, R9, UR4 ;  /* 0x0000000407097e27 */ /* 0x000fe2000f8e0009 */
[----:B------:R-:W-:-:S04]  /*03b0*/  R2UR UR13, R8 ;  /* 0x00000000080d72ca */ /* 0x000fc800000e0000 */
[----:B------:R-:W-:Y:S02]  /*03c0*/  R2UR UR4, R9 ;  /* 0x00000000090472ca */ /* 0x000fe400000e0000 */
[----:B------:R-:W2:Y:S11]  /*03d0*/  LDC.64 R8, c[0x0][0x390] ;  /* 0x0000e400ff087b82 */ /* 0x000eb60000000a00 */
[----:B------:R-:W-:-:S02]  /*03e0*/  UIMAD.WIDE.U32 UR4, UR4, UR13, URZ ;  /* 0x0000000d040472a5 */ /* 0x000fc4000f8e00ff */
[----:B------:R-:W-:-:S04]  /*03f0*/  ULOP3.LUT UR4, UR12, UR7, URZ, 0x3c, !UPT ;  /* 0x000000070c047292 */ /* 0x000fc8000f8e3cff */
[----:B------:R-:W-:-:S04]  /*0400*/  IMAD R0, RZ, RZ, -UR5 ;  /* 0x80000005ff007e24 */ /* 0x000fc8000f8e02ff */
[----:B------:R-:W-:-:S05]  /*0410*/  IMAD R0, R5, R0, UR13 ;  /* 0x0000000d05007e24 */ /* 0x000fca000f8e0200 */
[----:B------:R-:W-:-:S13]  /*0420*/  ISETP.GT.U32.AND P0, PT, R5, R0, PT ;  /* 0x000000000500720c */ /* 0x000fda0003f04070 */
[----:B------:R-:W-:Y:S01]  /*0430*/  VOTEU.ANY UP0, P0 ;  /* 0x0000000000ff7886 */ /* 0x000fe20000000100 */
[----:B------:R-:W-:-:S04]  /*0440*/  PLOP3.LUT P0, PT, PT, PT, UP0, 0x80, 0x8 ;  /* 0x000000000008781c */ /* 0x000fc80003f0f008 */
[----:B------:R-:W-:Y:S02]  /*0450*/  @!UP0 UIADD3 UR5, UPT, UPT, UR5, 0x1, URZ ;  /* 0x0000000105058890 */ /* 0x000fe4000fffe0ff */
[----:B------:R-:W-:-:S07]  /*0460*/  UISETP.GE.AND UP0, UPT, UR4, URZ, UPT ;  /* 0x000000ff0400728c */ /* 0x000fce000bf06270 */
[----:B------:R-:W-:-:S05]  /*0470*/  @!P0 IMAD.IADD R0, R0, 0x1, -R5 ;  /* 0x0000000100008824 */ /* 0x000fca00078e0a05 */
        /* <DEDUP_REMOVED lines=13> */
[----:B------:R-:W-:Y:S01]  /*0550*/  LEA.HI.SX32 R5, R5, R24, 0x1d ;  /* 0x0000001805057211 */ /* 0x000fe200078feaff */
[----:B------:R-:W3:Y:S04]  /*0560*/  LDCU.U8 UR4, c[0x0][0x3cc] ;  /* 0x00007980ff0477ac */ /* 0x000ee80008000000 */
[----:B--2---:R-:W-:-:S06]  /*0570*/  IMAD.WIDE R8, R5, 0x4, R8 ;  /* 0x0000000405087825 */ /* 0x004fcc00078e0208 */
[----:B------:R-:W2:Y:S01]  /*0580*/  LDG.E.CONSTANT R9, desc[UR10][R8.64] ;  /* 0x0000000a08097981 */ /* 0x000ea2000c1e9900 */
[----:B------:R-:W-:-:S05]  /*0590*/  IADD3 R5, PT, PT, R3, UR13, RZ ;  /* 0x0000000d03057c10 */ /* 0x000fca000fffe0ff */
[----:B0-----:R-:W-:-:S05]  /*05a0*/  IMAD.WIDE R10, R5, 0x2, R10 ;  /* 0x00000002050a7825 */ /* 0x001fca00078e020a */
[----:B------:R-:W4:Y:S04]  /*05b0*/  LDG.E.CONSTANT R5, desc[UR10][R10.64] ;  /* 0x0000000a0a057981 */ /* 0x000f28000c1e9900 */
[----:B------:R0:W5:Y:S01]  /*05c0*/  LDG.E.CONSTANT R7, desc[UR10][R10.64+0x4] ;  /* 0x0000040a0a077981 */ /* 0x000162000c1e9900 */
[----:B---3--:R-:W-:Y:S01]  /*05d0*/  UPRMT UR4, UR4, 0x8880, URZ ;  /* 0x0000888004047896 */ /* 0x008fe200080000ff */
[----:B------:R-:W-:Y:S01]  /*05e0*/  LOP3.LUT R4, R4, 0x10, RZ, 0xc0, !PT ;  /* 0x0000001004047812 */ /* 0x000fe200078ec0ff */
[----:B------:R-:W3:Y:S01]  /*05f0*/  I2F.F16 R6, -0x40 ;  /* 0xffffffc000067906 */ /* 0x000ee20000200c00 */
[----:B------:R-:W1:Y:S01]  /*0600*/  S2R R0, SR_CTAID.Y ;  /* 0x0000000000007919 */ /* 0x000e620000002600 */
[----:B------:R-:W-:Y:S01]  /*0610*/  UISETP.NE.AND UP0, UPT, UR4, URZ, UPT ;  /* 0x000000ff0400728c */ /* 0x000fe2000bf05270 */
[----:B------:R-:W-:Y:S01]  /*0620*/  ISETP.LE.AND P0, PT, R2, UR12, PT ;  /* 0x0000000c02007c0c */ /* 0x000fe2000bf03270 */
[----:B------:R-:W-:Y:S01]  /*0630*/  UIMAD UR4, UR6, UR9, URZ ;  /* 0x00000009060472a4 */ /* 0x000fe2000f8e02ff */
[----:B------:R-:W-:Y:S01]  /*0640*/  SHF.R.S32.HI R2, RZ, 0x1f, R3 ;  /* 0x0000001fff027819 */ /* 0x000fe20000011403 */
[----:B------:R-:W-:-:S02]  /*0650*/  UISETP.NE.OR UP0, UPT, UR6, URZ, !UP0 ;  /* 0x000000ff0600728c */ /* 0x000fc4000c705670 */
[----:B------:R-:W-:Y:S02]  /*0660*/  USHF.L.U32 UR4, UR4, 0x4, URZ ;  /* 0x0000000404047899 */ /* 0x000fe400080006ff */
[----:B------:R-:W-:-:S04]  /*0670*/  UISETP.GE.OR UP0, UPT, UR14, UR8, UP0 ;  /* 0x000000080e00728c */ /* 0x000fc80008706670 */
[----:B------:R-:W-:Y:S01]  /*0680*/  IMAD.U32 R17, RZ, RZ, UR4 ;  /* 0x00000004ff117e24 */ /* 0x000fe2000f8e00ff */
[----:B0-----:R-:W-:Y:S02]  /*0690*/  IADD3 R11, P2, PT, R3, UR4, RZ ;  /* 0x00000004030b7c10 */ /* 0x001fe4000ff5e0ff */
[----:B------:R-:W-:Y:S02]  /*06a0*/  PLOP3.LUT P1, PT, PT, PT, UP0, 0x80, 0x8 ;  /* 0x000000000008781c */ /* 0x000fe40003f2f008 */
[----:B------:R-:W-:Y:S02]  /*06b0*/  LEA.HI.X.SX32 R2, R17, R2, 0x1, P2 ;  /* 0x0000000211027211 */ /* 0x000fe400010f0eff */
[----:B------:R-:W0:Y:S01]  /*06c0*/  @!UP0 LDCU.64 UR16, c[0x0][0x3a0] ;  /* 0x00007400ff1087ac */ /* 0x000e220008000a00 */
[----:B---3--:R-:W-:Y:S01]  /*06d0*/  R2UR UR13, R6 ;  /* 0x00000000060d72ca */ /* 0x008fe200000e0000 */
[----:B------:R-:W-:Y:S01]  /*06e0*/  IMAD.MOV.U32 R6, RZ, RZ, RZ ;  /* 0x000000ffff067224 */ /* 0x000fe200078e00ff */
[----:B-1----:R-:W-:-:S04]  /*06f0*/  LEA R10, P2, R11, UR18, 0x2 ;  /* 0x000000120b0a7c11 */ /* 0x002fc8000f8410ff */
[----:B------:R-:W-:Y:S02]  /*0700*/  LEA.HI.X R11, R11, UR19, R2, 0x2, P2 ;  /* 0x000000130b0b7c11 */ /* 0x000fe400090f1402 */
[----:B------:R-:W-:Y:S01]  /*0710*/  @!P1 IMAD R3, R0, UR9, R3 ;  /* 0x0000000900039c24 */ /* 0x000fe2000f8e0203 */
[----:B0-----:R-:W-:Y:S01]  /*0720*/  MOV R15, UR17 ;  /* 0x00000011000f7c02 */ /* 0x001fe20008000f00 */
[----:B------:R-:W-:-:S04]  /*0730*/  IMAD.U32 R14, RZ, RZ, UR16 ;  /* 0x00000010ff0e7e24 */ /* 0x000fc8000f8e00ff */
[----:B------:R-:W-:Y:S01]  /*0740*/  @!P1 IMAD.WIDE R14, R3, 0x2, R14 ;  /* 0x00000002030e9825 */ /* 0x000fe200078e020e */
[----:B------:R-:W-:-:S04]  /*0750*/  CS2R R2, SRZ ;  /* 0x0000000000027805 */ /* 0x000fc8000001ff00 */
[----:B------:R0:W-:Y:S01]  /*0760*/  @!P1 STG.E.64 desc[UR10][R14.64], RZ ;  /* 0x000000ff0e009986 */ /* 0x0001e2000c101b0a */
[----:B------:R-:W-:Y:S01]  /*0770*/  BAR.SYNC.DEFER_BLOCKING 0x0 ;  /* 0x0000000000007b1d */ /* 0x000fe20000010000 */
[----:B--2---:R-:W-:-:S04]  /*0780*/  SHF.R.U32.HI R4, RZ, R4, R9 ;  /* 0x00000004ff047219 */ /* 0x004fc80000011609 */
[--C-:B------:R-:W-:Y:S02]  /*0790*/  SHF.R.U32.HI R12, RZ, 0x4, R4.reuse ;  /* 0x00000004ff0c7819 */ /* 0x100fe40000011604 */
[----:B------:R-:W-:Y:S02]  /*07a0*/  LOP3.LUT R16, R4, 0xf, RZ, 0xc0, !PT ;  /* 0x0000000f04107812 */ /* 0x000fe400078ec0ff */
[--C-:B------:R-:W-:Y:S02]  /*07b0*/  SHF.R.U32.HI R13, RZ, 0x8, R4.reuse ;  /* 0x00000008ff0d7819 */ /* 0x100fe40000011604 */
[----:B------:R-:W-:Y:S01]  /*07c0*/  SHF.R.U32.HI R4, RZ, 0xc, R4 ;  /* 0x0000000cff047819 */ /* 0x000fe20000011604 */
[----:B------:R-:W-:Y:S01]  /*07d0*/  VIADD R8, R16, 0x1 ;  /* 0x0000000110087836 */ /* 0x000fe20000000000 */
[----:B------:R-:W-:Y:S01]  /*07e0*/  LOP3.LUT R12, R12, 0xf, RZ, 0xc0, !PT ;  /* 0x0000000f0c0c7812 */ /* 0x000fe200078ec0ff */
[----:B------:R-:W-:Y:S01]  /*07f0*/  VIADD R16, R16, 0xe401 ;  /* 0x0000e40110107836 */ /* 0x000fe20000000000 */
[----:B------:R-:W-:-:S02]  /*0800*/  LOP3.LUT R13, R13, 0xf, RZ, 0xc0, !PT ;  /* 0x0000000f0d0d7812 */ /* 0x000fc400078ec0ff */
[----:B------:R-:W-:Y:S01]  /*0810*/  LOP3.LUT R17, R4, 0xf, RZ, 0xc0, !PT ;  /* 0x0000000f04117812 */ /* 0x000fe200078ec0ff */
[C---:B------:R-:W-:Y:S01]  /*0820*/  VIADD R9, R12.reuse, 0x1 ;  /* 0x000000010c097836 */ /* 0x040fe20000000000 */
[----:B------:R-:W1:Y:S01]  /*0830*/  I2F.F16 R8, R8 ;  /* 0x0000000800087306 */ /* 0x000e620000200c00 */
[----:B------:R-:W-:Y:S01]  /*0840*/  VIADD R18, R13, 0x1 ;  /* 0x000000010d127836 */ /* 0x000fe20000000000 */
[--C-:B----4-:R-:W-:Y:S01]  /*0850*/  PRMT R27, R5, 0x5410, R5.reuse ;  /* 0x00005410051b7816 */ /* 0x110fe20000000005 */
[----:B------:R-:W-:Y:S01]  /*0860*/  VIADD R19, R17, 0x1 ;  /* 0x0000000111137836 */ /* 0x000fe20000000000 */
[----:B------:R-:W-:Y:S01]  /*0870*/  PRMT R25, R5, 0x7632, R5 ;  /* 0x0000763205197816 */ /* 0x000fe20000000005 */
[----:B------:R-:W-:Y:S01]  /*0880*/  VIADD R13, R13, 0xe401 ;  /* 0x0000e4010d0d7836 */ /* 0x000fe20000000000 */
[----:B------:R-:W-:Y:S01]  /*0890*/  IADD3 R12, PT, PT, R12, 0xe401, RZ ;  /* 0x0000e4010c0c7810 */ /* 0x000fe20007ffe0ff */
[----:B------:R-:W-:Y:S01]  /*08a0*/  VIADD R5, R17, 0xe401 ;  /* 0x0000e40111057836 */ /* 0x000fe20000000000 */
[----:B------:R-:W2:Y:S01]  /*08b0*/  I2F.F16 R9, R9 ;  /* 0x0000000900097306 */ /* 0x000ea20000200c00 */
[----:B------:R-:W-:Y:S01]  /*08c0*/  PRMT R21, R16, 0x5410, R16 ;  /* 0x0000541010157816 */ /* 0x000fe20000000010 */
[----:B------:R-:W-:Y:S01]  /*08d0*/  IMAD.MOV.U32 R4, RZ, RZ, RZ ;  /* 0x000000ffff047224 */ /* 0x000fe200078e00ff */
[----:B-----5:R-:W-:-:S02]  /*08e0*/  PRMT R22, R7, 0x5410, R7 ;  /* 0x0000541007167816 */ /* 0x020fc40000000007 */
[----:B------:R-:W-:Y:S01]  /*08f0*/  PRMT R23, R7, 0x7632, R7 ;  /* 0x0000763207177816 */ /* 0x000fe20000000007 */
[----:B-1----:R-:W-:Y:S02]  /*0900*/  HADD2 R20, -R8.H0_H0, UR13.H0_H0 ;  /* 0x2000000d08147e30 */ /* 0x002fe40008000900 */
[----:B------:R2:W1:Y:S01]  /*0910*/  I2F.F16 R28, R18 ;  /* 0x00000012001c7306 */ /* 0x0004620000200c00 */
[----:B------:R-:W-:Y:S02]  /*0920*/  PRMT R17, R13, 0x5410, R13 ;  /* 0x000054100d117816 */ /* 0x000fe4000000000d */
[----:B------:R-:W-:-:S05]  /*0930*/  PRMT R7, R5, 0x5410, R5 ;  /* 0x0000541005077816 */ /* 0x000fca0000000005 */
[----:B------:R3:W4:Y:S01]  /*0940*/  I2F.F16 R29, R19 ;  /* 0x00000013001d7306 */ /* 0x0007220000200c00 */
[----:B--2---:R-:W-:Y:S02]  /*0950*/  HADD2 R18, -R9.H0_H0, UR13.H0_H0 ;  /* 0x2000000d09127e30 */ /* 0x004fe40008000900 */
[----:B-1----:R-:W-:Y:S01]  /*0960*/  HADD2 R16, -R28.H0_H0, UR13.H0_H0 ;  /* 0x2000000d1c107e30 */ /* 0x002fe20008000900 */
[----:B---3--:R-:W-:Y:S01]  /*0970*/  PRMT R19, R12, 0x5410, R12 ;  /* 0x000054100c137816 */ /* 0x008fe2000000000c */
[----:B----4-:R-:W-:Y:S01]  /*0980*/  HADD2 R29, -R29.H0_H0, UR13.H0_H0 ;  /* 0x2000000d1d1d7e30 */ /* 0x010fe20008000900 */
[----:B0-----:R-:W-:Y:S06]  /*0990*/  @P0 BRA `(.L_x_143) ;  /* 0x0000001800000947 */ /* 0x001fec0003800000 */
[----:B------:R-:W0:Y:S01]  /*09a0*/  S2UR UR6, SR_CgaCtaId ;  /* 0x00000000000679c3 */ /* 0x000e220000008800 */
[----:B------:R-:W-:Y:S01]  /*09b0*/  UMOV UR4, 0x400 ;  /* 0x0000040000047882 */ /* 0x000fe20000000000 */
[----:B------:R-:W-:Y:S02]  /*09c0*/  HFMA2 R6, -RZ, RZ, 0, 0 ;  /* 0x00000000ff067431 */ /* 0x000fe400000001ff */
[----:B------:R-:W-:Y:S01]  /*09d0*/  IMAD.MOV.U32 R8, RZ, RZ, R10 ;  /* 0x000000ffff087224 */ /* 0x000fe200078e000a */
[----:B------:R-:W-:Y:S01]  /*09e0*/  CS2R R2, SRZ ;  /* 0x0000000000027805 */ /* 0x000fe2000001ff00 */
[----:B------:R-:W-:Y:S01]  /*09f0*/  IMAD.MOV.U32 R9, RZ, RZ, R11 ;  /* 0x000000ffff097224 */ /* 0x000fe200078e000b */
[----:B------:R-:W1:Y:S01]  /*0a00*/  LDCU UR9, c[0x0][0x3ac] ;  /* 0x00007580ff0977ac */ /* 0x000e620008000800 */
[----:B------:R-:W-:Y:S02]  /*0a10*/  IMAD.MOV.U32 R5, RZ, RZ, R29 ;  /* 0x000000ffff057224 */ /* 0x000fe400078e001d */
[----:B------:R-:W-:Y:S01]  /*0a20*/  IMAD.MOV.U32 R4, RZ, RZ, RZ ;  /* 0x000000ffff047224 */ /* 0x000fe200078e00ff */
[----:B------:R-:W2:Y:S01]  /*0a30*/  LDCU UR8, c[0x0][0x3a8] ;  /* 0x00007500ff0877ac */ /* 0x000ea20008000800 */
[----:B0-----:R-:W-:-:S02]  /*0a40*/  ULEA UR6, UR6, UR4, 0x18 ;  /* 0x0000000406067291 */ /* 0x001fc4000f8ec0ff */
[----:B------:R-:W-:Y:S02]  /*0a50*/  UIADD3 UR4, UPT, UPT, UR12, UR7, URZ ;  /* 0x000000070c047290 */ /* 0x000fe4000fffe0ff */
[----:B------:R-:W-:-:S05]  /*0a60*/  UIADD3 UR6, UPT, UPT, UR6, 0x20, URZ ;  /* 0x0000002006067890 */ /* 0x000fca000fffe0ff */
[----:B-12---:R-:W-:-:S07]  /*0a70*/  UMOV UR7, UR4 ;  /* 0x0000000400077c82 */ /* 0x006fce0008000000 */
.L_x_149:
[----:B------:R-:W-:Y:S01]  /*0a80*/  UISETP.NE.AND UP0, UPT, UR12, UR7, UPT ;  /* 0x000000070c00728c */ /* 0x000fe2000bf05270 */
[----:B------:R-:W-:Y:S01]  /*0a90*/  IMAD.U32 R31, RZ, RZ, UR9 ;  /* 0x00000009ff1f7e24 */ /* 0x000fe2000f8e00ff */
[----:B------:R-:W-:-:S03]  /*0aa0*/  UISETP.GE.AND UP1, UPT, UR14, UR8, UPT ;  /* 0x000000080e00728c */ /* 0x000fc6000bf26270 */
[----:B------:R-:W-:-:S04]  /*0ab0*/  IMAD.WIDE R30, R31, 0x4, R8 ;  /* 0x000000041f1e7825 */ /* 0x000fc800078e0208 */
[----:B------:R-:W-:Y:S05]  /*0ac0*/  BRA.U UP0, `(.L_x_144) ;  /* 0x0000000100d07547 */ /* 0x000fea000b800000 */
[----:B------:R-:W0:Y:S01]  /*0ad0*/  LDC R5, c[0x0][0x3ac] ;  /* 0x0000eb00ff057b82 */ /* 0x000e220000000800 */
[----:B------:R-:W1:Y:S01]  /*0ae0*/  S2R R14, SR_TID.X ;  /* 0x00000000000e7919 */ /* 0x000e620000002100 */
[----:B------:R-:W1:Y:S06]  /*0af0*/  S2R R15, SR_CTAID.X ;  /* 0x00000000000f7919 */ /* 0x000e6c0000002500 */
[----:B------:R-:W2:Y:S01]  /*0b00*/  LDC.64 R10, c[0x0][0x390] ;  /* 0x0000e400ff0a7b82 */ /* 0x000ea20000000a00 */
[----:B0-----:R-:W-:-:S05]  /*0b10*/  IMAD R5, R5, UR5, R5 ;  /* 0x0000000505057c24 */ /* 0x001fca000f8e0205 */
[----:B------:R-:W-:-:S04]  /*0b20*/  SHF.R.S32.HI R12, RZ, 0x1f, R5 ;  /* 0x0000001fff0c7819 */ /* 0x000fc80000011405 */
[----:B------:R-:W-:Y:S02]  /*0b30*/  LEA.HI R7, R12, R5, RZ, 0x3 ;  /* 0x000000050c077211 */ /* 0x000fe400078f18ff */
[----:B------:R-:W0:Y:S02]  /*0b40*/  LDC.64 R12, c[0x0][0x398] ;  /* 0x0000e600ff0c7b82 */ /* 0x000e240000000a00 */
[----:B------:R-:W-:-:S05]  /*0b50*/  LEA.HI.SX32 R7, R7, R24, 0x1d ;  /* 0x0000001807077211 */ /* 0x000fca00078feaff */
[----:B--2---:R-:W-:-:S06]  /*0b60*/  IMAD.WIDE R10, R7, 0x4, R10 ;  /* 0x00000004070a7825 */ /* 0x004fcc00078e020a */
[----:B------:R-:W2:Y:S01]  /*0b70*/  LDG.E.CONSTANT R10, desc[UR10][R10.64] ;  /* 0x0000000a0a0a7981 */ /* 0x000ea2000c1e9900 */
[----:B-1----:R-:W-:-:S04]  /*0b80*/  IMAD R16, R15, 0x80, R14 ;  /* 0x000000800f107824 */ /* 0x002fc800078e020e */
[----:B------:R-:W-:-:S04]  /*0b90*/  IMAD.U32 R5, R16, 0x4, R5 ;  /* 0x0000000410057824 */ /* 0x000fc800078e0005 */
[----:B0-----:R-:W-:-:S05]  /*0ba0*/  IMAD.WIDE R12, R5, 0x2, R12 ;  /* 0x00000002050c7825 */ /* 0x001fca00078e020c */
[----:B------:R-:W3:Y:S04]  /*0bb0*/  LDG.E.CONSTANT R25, desc[UR10][R12.64] ;  /* 0x0000000a0c197981 */ /* 0x000ee8000c1e9900 */
[----:B------:R0:W4:Y:S01]  /*0bc0*/  LDG.E.CONSTANT R23, desc[UR10][R12.64+0x4] ;  /* 0x0000040a0c177981 */ /* 0x000122000c1e9900 */
[----:B------:R-:W-:Y:S01]  /*0bd0*/  IMAD.SHL.U32 R14, R14, 0x10, RZ ;  /* 0x000000100e0e7824 */ /* 0x000fe200078e00ff */
[----:B------:R-:W-:Y:S01]  /*0be0*/  UIADD3 UR5, UPT, UPT, UR5, 0x1, URZ ;  /* 0x0000000105057890 */ /* 0x000fe2000fffe0ff */
[----:B------:R-:W-:-:S03]  /*0bf0*/  UMOV UR7, UR4 ;  /* 0x0000000400077c82 */ /* 0x000fc60008000000 */
[----:B------:R-:W-:-:S04]  /*0c00*/  LOP3.LUT R5, R14, 0x10, RZ, 0xc0, !PT ;  /* 0x000000100e057812 */ /* 0x000fc800078ec0ff */
[----:B--2---:R-:W-:-:S04]  /*0c10*/  SHF.R.U32.HI R5, RZ, R5, R10 ;  /* 0x00000005ff057219 */ /* 0x004fc8000001160a */
[----:B------:R-:W-:Y:S02]  /*0c20*/  LOP3.LUT R7, R5, 0xf, RZ, 0xc0, !PT ;  /* 0x0000000f05077812 */ /* 0x000fe400078ec0ff */
[--C-:B------:R-:W-:Y:S02]  /*0c30*/  SHF.R.U32.HI R10, RZ, 0x4, R5.reuse ;  /* 0x00000004ff0a7819 */ /* 0x100fe40000011605 */
[--C-:B------:R-:W-:Y:S02]  /*0c40*/  SHF.R.U32.HI R11, RZ, 0x8, R5.reuse ;  /* 0x00000008ff0b7819 */ /* 0x100fe40000011605 */
[----:B------:R-:W-:Y:S02]  /*0c50*/  SHF.R.U32.HI R5, RZ, 0xc, R5 ;  /* 0x0000000cff057819 */ /* 0x000fe40000011605 */
[----:B------:R-:W-:Y:S02]  /*0c60*/  LOP3.LUT R10, R10, 0xf, RZ, 0xc0, !PT ;  /* 0x0000000f0a0a7812 */ /* 0x000fe400078ec0ff */
[----:B------:R-:W-:-:S02]  /*0c70*/  LOP3.LUT R11, R11, 0xf, RZ, 0xc0, !PT ;  /* 0x0000000f0b0b7812 */ /* 0x000fc400078ec0ff */
[----:B------:R-:W-:Y:S01]  /*0c80*/  LOP3.LUT R5, R5, 0xf, RZ, 0xc0, !PT ;  /* 0x0000000f05057812 */ /* 0x000fe200078ec0ff */
[C---:B------:R-:W-:Y:S01]  /*0c90*/  VIADD R15, R10.reuse, 0x1 ;  /* 0x000000010a0f7836 */ /* 0x040fe20000000000 */
[----:B------:R-:W-:Y:S01]  /*0ca0*/  IADD3 R14, PT, PT, R7, 0x1, RZ ;  /* 0x00000001070e7810 */ /* 0x000fe20007ffe0ff */
[----:B0-----:R-:W-:Y:S01]  /*0cb0*/  VIADD R12, R11, 0x1 ;  /* 0x000000010b0c7836 */ /* 0x001fe20000000000 */
[----:B------:R-:W-:Y:S01]  /*0cc0*/  IADD3 R10, PT, PT, R10, 0xe401, RZ ;  /* 0x0000e4010a0a7810 */ /* 0x000fe20007ffe0ff */
[----:B------:R-:W-:Y:S01]  /*0cd0*/  VIADD R13, R5, 0x1 ;  /* 0x00000001050d7836 */ /* 0x000fe20000000000 */
[----:B---3--:R-:W-:Y:S01]  /*0ce0*/  PRMT R27, R25, 0x5410, R25 ;  /* 0x00005410191b7816 */ /* 0x008fe20000000019 */
[----:B------:R-:W0:Y:S01]  /*0cf0*/  I2F.F16 R15, R15 ;  /* 0x0000000f000f7306 */ /* 0x000e220000200c00 */
[----:B------:R-:W-:Y:S01]  /*0d00*/  VIADD R7, R7, 0xe401 ;  /* 0x0000e40107077836 */ /* 0x000fe20000000000 */
[----:B----4-:R-:W-:Y:S01]  /*0d10*/  PRMT R22, R23, 0x5410, R23 ;  /* 0x0000541017167816 */ /* 0x010fe20000000017 */
[----:B------:R-:W-:Y:S01]  /*0d20*/  VIADD R11, R11, 0xe401 ;  /* 0x0000e4010b0b7836 */ /* 0x000fe20000000000 */
[----:B------:R-:W-:Y:S01]  /*0d30*/  PRMT R25, R25, 0x7632, R25 ;  /* 0x0000763219197816 */ /* 0x000fe20000000019 */
[----:B------:R-:W-:Y:S01]  /*0d40*/  VIADD R28, R5, 0xe401 ;  /* 0x0000e401051c7836 */ /* 0x000fe20000000000 */
[----:B------:R-:W-:-:S02]  /*0d50*/  PRMT R21, R7, 0x5410, R7 ;  /* 0x0000541007157816 */ /* 0x000fc40000000007 */
[----:B------:R-:W1:Y:S01]  /*0d60*/  I2F.F16 R14, R14 ;  /* 0x0000000e000e7306 */ /* 0x000e620000200c00 */
[----:B------:R-:W-:Y:S02]  /*0d70*/  PRMT R23, R23, 0x7632, R23 ;  /* 0x0000763217177816 */ /* 0x000fe40000000017 */
[----:B------:R-:W-:Y:S02]  /*0d80*/  PRMT R19, R10, 0x5410, R10 ;  /* 0x000054100a137816 */ /* 0x000fe4000000000a */
[----:B------:R-:W-:Y:S01]  /*0d90*/  PRMT R17, R11, 0x5410, R11 ;  /* 0x000054100b117816 */ /* 0x000fe2000000000b */
[----:B0-----:R-:W-:Y:S02]  /*0da0*/  HADD2 R18, -R15.H0_H0, UR13.H0_H0 ;  /* 0x2000000d0f127e30 */ /* 0x001fe40008000900 */
[----:B------:R-:W0:Y:S01]  /*0db0*/  I2F.F16 R12, R12 ;  /* 0x0000000c000c7306 */ /* 0x000e220000200c00 */
[----:B------:R-:W-:Y:S01]  /*0dc0*/  PRMT R7, R28, 0x5410, R28 ;  /* 0x000054101c077816 */ /* 0x000fe2000000001c */
[----:B-1----:R-:W-:-:S06]  /*0dd0*/  HADD2 R20, -R14.H0_H0, UR13.H0_H0 ;  /* 0x2000000d0e147e30 */ /* 0x002fcc0008000900 */
[----:B------:R-:W1:Y:S01]  /*0de0*/  I2F.F16 R13, R13 ;  /* 0x0000000d000d7306 */ /* 0x000e620000200c00 */
[----:B0-----:R-:W-:Y:S02]  /*0df0*/  HADD2 R16, -R12.H0_H0, UR13.H0_H0 ;  /* 0x2000000d0c107e30 */ /* 0x001fe40008000900 */
[----:B-1----:R-:W-:-:S07]  /*0e00*/  HADD2 R5, -R13.H0_H0, UR13.H0_H0 ;  /* 0x2000000d0d057e30 */ /* 0x002fce0008000900 */
.L_x_144:
[----:B------:R-:W-:Y:S05]  /*0e10*/  BRA.U UP1, `(.L_x_145) ;  /* 0x0000000501287547 */ /* 0x000fea000b800000 */
[----:B------:R-:W2:Y:S04]  /*0e20*/  LDG.E.128.CONSTANT R8, desc[UR10][R8.64] ;  /* 0x0000000a08087981 */ /* 0x000ea8000c1e9d00 */
[----:B------:R-:W0:Y:S01]  /*0e30*/  LDS.128 R12, [UR6+-0x20] ;  /* 0xffffe006ff0c7984 */ /* 0x000e220008000c00 */
[----:B--2---:R-:W-:Y:S02]  /*0e40*/  LOP3.LUT R34, R8, 0xf000f, RZ, 0xc0, !PT ;  /* 0x000f000f08227812 */ /* 0x004fe400078ec0ff */
[----:B------:R-:W-:Y:S02]  /*0e50*/  LOP3.LUT R36, R10, 0xf000f, RZ, 0xc0, !PT ;  /* 0x000f000f0a247812 */ /* 0x000fe400078ec0ff */
[----:B------:R-:W-:Y:S02]  /*0e60*/  LOP3.LUT R34, R34, 0x64006400, RZ, 0xfc, !PT ;  /* 0x6400640022227812 */ /* 0x000fe400078efcff */
[----:B------:R-:W-:-:S02]  /*0e70*/  LOP3.LUT R28, R9, 0xf000f, RZ, 0xc0, !PT ;  /* 0x000f000f091c7812 */ /* 0x000fc400078ec0ff */
[----:B------:R-:W-:Y:S02]  /*0e80*/  LOP3.LUT R36, R36, 0x64006400, RZ, 0xfc, !PT ;  /* 0x6400640024247812 */ /* 0x000fe400078efcff */
[----:B------:R-:W-:Y:S01]  /*0e90*/  LOP3.LUT R29, R8, 0xf000f0, RZ, 0xc0, !PT ;  /* 0x00f000f0081d7812 */ /* 0x000fe200078ec0ff */
[----:B------:R-:W-:Y:S01]  /*0ea0*/  HFMA2 R34, R34, 1, 1, R21 ;  /* 0x3c003c0022227831 */ /* 0x000fe20000000015 */
[----:B------:R-:W-:Y:S02]  /*0eb0*/  LOP3.LUT R32, R11, 0xf000f, RZ, 0xc0, !PT ;  /* 0x000f000f0b207812 */ /* 0x000fe400078ec0ff */
[----:B------:R-:W-:Y:S01]  /*0ec0*/  LOP3.LUT R28, R28, 0x64006400, RZ, 0xfc, !PT ;  /* 0x640064001c1c7812 */ /* 0x000fe200078efcff */
[----:B------:R-:W-:Y:S01]  /*0ed0*/  HFMA2 R35, R36, 1, 1, R17 ;  /* 0x3c003c0024237831 */ /* 0x000fe20000000011 */
[----:B------:R-:W-:Y:S02]  /*0ee0*/  LOP3.LUT R33, R9, 0xf000f0, RZ, 0xc0, !PT ;  /* 0x00f000f009217812 */ /* 0x000fe400078ec0ff */
[----:B------:R-:W-:Y:S01]  /*0ef0*/  LOP3.LUT R29, R29, 0x64006400, RZ, 0xfc, !PT ;  /* 0x640064001d1d7812 */ /* 0x000fe200078efcff */
[----:B------:R-:W-:Y:S01]  /*0f00*/  HADD2 R28, R28, R19 ;  /* 0x000000131c1c7230 */ /* 0x000fe20000000000 */
[----:B------:R-:W-:Y:S01]  /*0f10*/  LOP3.LUT R32, R32, 0x64006400, RZ, 0xfc, !PT ;  /* 0x6400640020207812 */ /* 0x000fe200078efcff */
[-C--:B0-----:R-:W-:Y:S01]  /*0f20*/  HFMA2 R34, R34, R12.reuse, RZ ;  /* 0x0000000c22227231 */ /* 0x081fe200000000ff */
[----:B------:R-:W-:Y:S01]  /*0f30*/  LOP3.LUT R33, R33, 0x64006400, RZ, 0xfc, !PT ;  /* 0x6400640021217812 */ /* 0x000fe200078efcff */
[----:B------:R-:W-:-:S02]  /*0f40*/  HFMA2 R28, R28, R12, RZ.H0_H0 ;  /* 0x0000000c1c1c7231 */ /* 0x000fc400000400ff */
[----:B------:R-:W-:Y:S02]  /*0f50*/  HFMA2 R29, R29, 0.0625, 0.0625, R20 ;  /* 0x2c002c001d1d7831 */ /* 0x000fe40000000014 */
[----:B------:R-:W-:Y:S02]  /*0f60*/  HADD2 R37, R32, R7 ;  /* 0x0000000720257230 */ /* 0x000fe40000000000 */
[-C--:B------:R-:W-:Y:S02]  /*0f70*/  HFMA2 R35, R35, R12.reuse, RZ ;  /* 0x0000000c23237231 */ /* 0x080fe400000000ff */
[----:B------:R-:W-:Y:S01]  /*0f80*/  HFMA2 R33, R33, 0.0625, 0.0625, R18 ;  /* 0x2c002c0021217831 */ /* 0x000fe20000000012 */
[----:B------:R-:W-:Y:S01]  /*0f90*/  SHF.R.U32.HI R8, RZ, 0x8, R8 ;  /* 0x00000008ff087819 */ /* 0x000fe20000011608 */
[----:B------:R-:W-:Y:S01]  /*0fa0*/  HFMA2 R37, R37, R12, RZ.H0_H0 ;  /* 0x0000000c25257231 */ /* 0x000fe200000400ff */
[----:B------:R-:W-:Y:S01]  /*0fb0*/  LOP3.LUT R32, R11, 0xf000f0, RZ, 0xc0, !PT ;  /* 0x00f000f00b207812 */ /* 0x000fe200078ec0ff */
[-C--:B------:R-:W-:Y:S01]  /*0fc0*/  HFMA2 R12, R33, R13.reuse, R28 ;  /* 0x0000000d210c7231 */ /* 0x080fe2000000001c */
[----:B------:R-:W-:Y:S01]  /*0fd0*/  LOP3.LUT R28, R10, 0xf000f0, RZ, 0xc0, !PT ;  /* 0x00f000f00a1c7812 */ /* 0x000fe200078ec0ff */
[----:B------:R-:W-:Y:S01]  /*0fe0*/  HFMA2 R34, R29, R13, R34 ;  /* 0x0000000d1d227231 */ /* 0x000fe20000000022 */
[----:B------:R-:W-:-:S02]  /*0ff0*/  LOP3.LUT R32, R32, 0x64006400, RZ, 0xfc, !PT ;  /* 0x6400640020207812 */ /* 0x000fc400078efcff */
[----:B------:R-:W-:Y:S02]  /*1000*/  LOP3.LUT R29, R28, 0x64006400, RZ, 0xfc, !PT ;  /* 0x640064001c1d7812 */ /* 0x000fe400078efcff */
[----:B------:R-:W-:Y:S01]  /*1010*/  SHF.R.U32.HI R9, RZ, 0x8, R9 ;  /* 0x00000008ff097819 */ /* 0x000fe20000011609 */
[----:B------:R-:W-:Y:S01]  /*1020*/  HFMA2 R32, R32, 0.0625, 0.0625, R5 ;  /* 0x2c002c0020207831 */ /* 0x000fe20000000005 */
[----:B------:R-:W-:Y:S01]  /*1030*/  SHF.R.U32.HI R10, RZ, 0x8, R10 ;  /* 0x00000008ff0a7819 */ /* 0x000fe2000001160a */
[----:B------:R-:W-:Y:S01]  /*1040*/  HFMA2 R28, R29, 0.0625, 0.0625, R16 ;  /* 0x2c002c001d1c7831 */ /* 0x000fe20000000010 */
[----:B------:R-:W-:-:S04]  /*1050*/  SHF.R.U32.HI R11, RZ, 0x8, R11 ;  /* 0x00000008ff0b7819 */ /* 0x000fc8000001160b */
[----:B------:R-:W-:Y:S01]  /*1060*/  LOP3.LUT R33, R11, 0xf000f, RZ, 0xc0, !PT ;  /* 0x000f000f0b217812 */ /* 0x000fe200078ec0ff */
[-C--:B------:R-:W-:Y:S01]  /*1070*/  HFMA2 R35, R28, R13.reuse, R35 ;  /* 0x0000000d1c237231 */ /* 0x080fe20000000023 */
[C---:B------:R-:W-:Y:S01]  /*1080*/  LOP3.LUT R28, R8.reuse, 0xf000f, RZ, 0xc0, !PT ;  /* 0x000f000f081c7812 */ /* 0x040fe200078ec0ff */
[----:B------:R-:W-:Y:S01]  /*1090*/  HFMA2 R13, R32, R13, R37 ;  /* 0x0000000d200d7231 */ /* 0x000fe20000000025 */
[----:B------:R-:W-:Y:S02]  /*10a0*/  LOP3.LUT R8, R8, 0xf000f0, RZ, 0xc0, !PT ;  /* 0x00f000f008087812 */ /* 0x000fe400078ec0ff */
[----:B------:R-:W-:-:S05]  /*10b0*/  LOP3.LUT R28, R28, 0x64006400, RZ, 0xfc, !PT ;  /* 0x640064001c1c7812 */ /* 0x000fca00078efcff */
[----:B------:R-:W-:Y:S01]  /*10c0*/  HADD2 R29, R28, R21 ;  /* 0x000000151c1d7230 */ /* 0x000fe20000000000 */
[----:B------:R-:W-:-:S04]  /*10d0*/  LOP3.LUT R28, R9, 0xf000f, RZ, 0xc0, !PT ;  /* 0x000f000f091c7812 */ /* 0x000fc800078ec0ff */
[----:B------:R-:W-:Y:S01]  /*10e0*/  LOP3.LUT R28, R28, 0x64006400, RZ, 0xfc, !PT ;  /* 0x640064001c1c7812 */ /* 0x000fe200078efcff */
[----:B------:R-:W-:Y:S01]  /*10f0*/  HFMA2 R34, R29, R14, R34 ;  /* 0x0000000e1d227231 */ /* 0x000fe20000000022 */
[C---:B------:R-:W-:Y:S02]  /*1100*/  LOP3.LUT R29, R10.reuse, 0xf000f, RZ, 0xc0, !PT ;  /* 0x000f000f0a1d7812 */ /* 0x040fe400078ec0ff */
[----:B------:R-:W-:Y:S02]  /*1110*/  LOP3.LUT R10, R10, 0xf000f0, RZ, 0xc0, !PT ;  /* 0x00f000f00a0a7812 */ /* 0x000fe400078ec0ff */
[----:B------:R-:W-:Y:S01]  /*1120*/  LOP3.LUT R32, R29, 0x64006400, RZ, 0xfc, !PT ;  /* 0x640064001d207812 */ /* 0x000fe200078efcff */
[----:B------:R-:W-:Y:S01]  /*1130*/  HADD2 R29, R28, R19 ;  /* 0x000000131c1d7230 */ /* 0x000fe20000000000 */
[----:B------:R-:W-:-:S03]  /*1140*/  LOP3.LUT R28, R33, 0x64006400, RZ, 0xfc, !PT ;  /* 0x64006400211c7812 */ /* 0x000fc600078efcff */
[----:B------:R-:W-:Y:S02]  /*1150*/  HFMA2 R12, R29, R14, R12 ;  /* 0x0000000e1d0c7231 */ /* 0x000fe4000000000c */
[----:B------:R-:W-:Y:S02]  /*1160*/  HFMA2 R32, R32, 1, 1, R17 ;  /* 0x3c003c0020207831 */ /* 0x000fe40000000011 */
[----:B------:R-:W-:Y:S01]  /*1170*/  HADD2 R28, R28, R7 ;  /* 0x000000071c1c7230 */ /* 0x000fe20000000000 */
[----:B------:R-:W-:-:S03]  /*1180*/  LOP3.LUT R29, R10, 0x64006400, RZ, 0xfc, !PT ;  /* 0x640064000a1d7812 */ /* 0x000fc600078efcff */
[-C--:B------:R-:W-:Y:S01]  /*1190*/  HFMA2 R13, R28, R14.reuse, R13 ;  /* 0x0000000e1c0d7231 */ /* 0x080fe2000000000d */
[----:B------:R-:W-:Y:S01]  /*11a0*/  LOP3.LUT R28, R11, 0xf000f0, RZ, 0xc0, !PT ;  /* 0x00f000f00b1c7812 */ /* 0x000fe200078ec0ff */
[----:B------:R-:W-:Y:S01]  /*11b0*/  HFMA2 R35, R32, R14, R35 ;  /* 0x0000000e20237231 */ /* 0x000fe20000000023 */
[----:B------:R-:W-:Y:S02]  /*11c0*/  LOP3.LUT R14, R9, 0xf000f0, RZ, 0xc0, !PT ;  /* 0x00f000f0090e7812 */ /* 0x000fe400078ec0ff */
[----:B------:R-:W-:Y:S01]  /*11d0*/  LOP3.LUT R9, R8, 0x64006400, RZ, 0xfc, !PT ;  /* 0x6400640008097812 */ /* 0x000fe200078efcff */
[----:B------:R-:W-:Y:S01]  /*11e0*/  HFMA2 R8, R29, 0.0625, 0.0625, R16 ;  /* 0x2c002c001d087831 */ /* 0x000fe20000000010 */
[----:B------:R-:W-:Y:S02]  /*11f0*/  LOP3.LUT R11, R14, 0x64006400, RZ, 0xfc, !PT ;  /* 0x640064000e0b7812 */ /* 0x000fe400078efcff */
        /* <DEDUP_REMOVED lines=11> */
[----:B------:R-:W-:-:S07]  /*12b0*/  HFMA2 R6, R34, R27, R6 ;  /* 0x0000001b22067231 */ /* 0x000fce0000000006 */
.L_x_145:
[----:B------:R-:W-:-:S04]  /*12c0*/  IMAD.U32 R29, RZ, RZ, UR9 ;  /* 0x00000009ff1d7e24 */ /* 0x000fc8000f8e00ff */
[----:B------:R-:W-:Y:S01]  /*12d0*/  IMAD.WIDE R28, R29, 0x4, R30 ;  /* 0x000000041d1c7825 */ /* 0x000fe200078e021e */
[----:B------:R-:W-:Y:S06]  /*12e0*/  BRA.U UP1, `(.L_x_146) ;  /* 0x0000000501287547 */ /* 0x000fec000b800000 */
        /* <DEDUP_REMOVED lines=10> */
[----:B------:R-:W-:Y:S02]  /*1390*/  LOP3.LUT R34, R34, 0x64006400, RZ, 0xfc, !PT ;  /* 0x6400640022227812 */ /* 0x000fe400078efcff */
[----:B------:R-:W-:Y:S02]  /*13a0*/  LOP3.LUT R36, R36, 0x64006400, RZ, 0xfc, !PT ;  /* 0x6400640024247812 */ /* 0x000fe400078efcff */
[----:B------:R-:W-:Y:S01]  /*13b0*/  LOP3.LUT R31, R37, 0x64006400, RZ, 0xfc, !PT ;  /* 0x64006400251f7812 */ /* 0x000fe200078efcff */
[----:B------:R-:W-:-:S02]  /*13c0*/  HFMA2 R37, R32, 1, 1, R7 ;  /* 0x3c003c0020257831 */ /* 0x000fc40000000007 */
[----:B------:R-:W-:Y:S01]  /*13d0*/  HADD2 R34, R34, R21 ;  /* 0x0000001522227230 */ /* 0x000fe20000000000 */
[----:B------:R-:W-:Y:S01]  /*13e0*/  LOP3.LUT R33, R8, 0xf000f0, RZ, 0xc0, !PT ;  /* 0x00f000f008217812 */ /* 0x000fe200078ec0ff */
[----:B------:R-:W-:Y:S01]  /*13f0*/  HADD2 R35, R36, R17 ;  /* 0x0000001124237230 */ /* 0x000fe20000000000 */
[----:B------:R-:W-:Y:S01]  /*1400*/  SHF.R.U32.HI R8, RZ, 0x8, R8 ;  /* 0x00000008ff087819 */ /* 0x000fe20000011608 */
[-C--:B0-----:R-:W-:Y:S01]  /*1410*/  HFMA2 R30, R30, R12.reuse, RZ.H0_H0 ;  /* 0x0000000c1e1e7231 */ /* 0x081fe200000400ff */
[----:B------:R-:W-:Y:S01]  /*1420*/  LOP3.LUT R33, R33, 0x64006400, RZ, 0xfc, !PT ;  /* 0x6400640021217812 */ /* 0x000fe200078efcff */
[----:B------:R-:W-:Y:S02]  /*1430*/  HFMA2 R31, R31, 0.0625, 0.0625, R18 ;  /* 0x2c002c001f1f7831 */ /* 0x000fe40000000012 */
[-C--:B------:R-:W-:Y:S01]  /*1440*/  HFMA2 R34, R34, R12.reuse, RZ ;  /* 0x0000000c22227231 */ /* 0x080fe200000000ff */
[----:B------:R-:W-:Y:S01]  /*1450*/  LOP3.LUT R32, R11, 0xf000f0, RZ, 0xc0, !PT ;  /* 0x00f000f00b207812 */ /* 0x000fe200078ec0ff */
[----:B------:R-:W-:-:S02]  /*1460*/  HFMA2 R35, R35, R12, RZ ;  /* 0x0000000c23237231 */ /* 0x000fc400000000ff */
[----:B------:R-:W-:Y:S02]  /*1470*/  HFMA2 R37, R37, R12, RZ.H0_H0 ;  /* 0x0000000c25257231 */ /* 0x000fe400000400ff */
[----:B------:R-:W-:Y:S02]  /*1480*/  HFMA2 R33, R33, 0.0625, 0.0625, R20 ;  /* 0x2c002c0021217831 */ /* 0x000fe40000000014 */
[-C--:B------:R-:W-:Y:S01]  /*1490*/  HFMA2 R12, R31, R13.reuse, R30 ;  /* 0x0000000d1f0c7231 */ /* 0x080fe2000000001e */
[----:B------:R-:W-:Y:S02]  /*14a0*/  LOP3.LUT R30, R10, 0xf000f0, RZ, 0xc0, !PT ;  /* 0x00f000f00a1e7812 */ /* 0x000fe400078ec0ff */
[----:B------:R-:W-:Y:S02]  /*14b0*/  LOP3.LUT R32, R32, 0x64006400, RZ, 0xfc, !PT ;  /* 0x6400640020207812 */ /* 0x000fe400078efcff */
[----:B------:R-:W-:Y:S01]  /*14c0*/  LOP3.LUT R31, R30, 0x64006400, RZ, 0xfc, !PT ;  /* 0x640064001e1f7812 */ /* 0x000fe200078efcff */
[----:B------:R-:W-:Y:S01]  /*14d0*/  HFMA2 R34, R33, R13, R34 ;  /* 0x0000000d21227231 */ /* 0x000fe20000000022 */
        /* <DEDUP_REMOVED lines=43> */
.L_x_146:
[----:B------:R-:W-:Y:S05]  /*1790*/  BRA.U UP1, `(.L_x_147) ;  /* 0x0000000501287547 */ /* 0x000fea000b800000 */
[----:B------:R-:W2:Y:S04]  /*17a0*/  LDG.E.128.CONSTANT R8, desc[UR10][R28.64] ;  /* 0x0000000a1c087981 */ /* 0x000ea8000c1e9d00 */
[----:B------:R-:W0:Y:S01]  /*17b0*/  LDS.128 R12, [UR6] ;  /* 0x00000006ff0c7984 */ /* 0x000e220008000c00 */
        /* <DEDUP_REMOVED lines=10> */
[----:B------:R-:W-:Y:S01]  /*1860*/  LOP3.LUT R33, R9, 0xf000f0, RZ, 0xc0, !PT ;  /* 0x00f000f009217812 */ /* 0x000fe200078ec0ff */
[----:B------:R-:W-:Y:S01]  /*1870*/  HADD2 R34, R34, R21 ;  /* 0x0000001522227230 */ /* 0x000fe20000000000 */
[----:B------:R-:W-:-:S02]  /*1880*/  LOP3.LUT R36, R36, 0x64006400, RZ, 0xfc, !PT ;  /* 0x6400640024247812 */ /* 0x000fc400078efcff */
[----:B------:R-:W-:Y:S01]  /*1890*/  LOP3.LUT R31, R31, 0x64006400, RZ, 0xfc, !PT ;  /* 0x640064001f1f7812 */ /* 0x000fe200078efcff */
[-C--:B0-----:R-:W-:Y:S01]  /*18a0*/  HFMA2 R30, R30, R12.reuse, RZ.H0_H0 ;  /* 0x0000000c1e1e7231 */ /* 0x081fe200000400ff */
[----:B------:R-:W-:Y:S01]  /*18b0*/  LOP3.LUT R33, R33, 0x64006400, RZ, 0xfc, !PT ;  /* 0x6400640021217812 */ /* 0x000fe200078efcff */
[----:B------:R-:W-:Y:S02]  /*18c0*/  HADD2 R35, R36, R17 ;  /* 0x0000001124237230 */ /* 0x000fe40000000000 */
[-C--:B------:R-:W-:Y:S02]  /*18d0*/  HFMA2 R34, R34, R12.reuse, RZ ;  /* 0x0000000c22227231 */ /* 0x080fe400000000ff */
[-C--:B------:R-:W-:Y:S02]  /*18e0*/  HFMA2 R37, R37, R12.reuse, RZ.H0_H0 ;  /* 0x0000000c25257231 */ /* 0x080fe400000400ff */
[----:B------:R-:W-:Y:S02]  /*18f0*/  HFMA2 R31, R31, 0.0625, 0.0625, R20 ;  /* 0x2c002c001f1f7831 */ /* 0x000fe40000000014 */
[----:B------:R-:W-:Y:S01]  /*1900*/  HFMA2 R33, R33, 0.0625, 0.0625, R18 ;  /* 0x2c002c0021217831 */ /* 0x000fe20000000012 */
[----:B------:R-:W-:Y:S01]  /*1910*/  SHF.R.U32.HI R8, RZ, 0x8, R8 ;  /* 0x00000008ff087819 */ /* 0x000fe20000011608 */
[----:B------:R-:W-:Y:S01]  /*1920*/  HFMA2 R35, R35, R12, RZ ;  /* 0x0000000c23237231 */ /* 0x000fe200000000ff */
        /* <DEDUP_REMOVED lines=49> */
.L_x_147:
[----:B------:R-:W-:-:S04]  /*1c40*/  IMAD.U32 R9, RZ, RZ, UR9 ;  /* 0x00000009ff097e24 */ /* 0x000fc8000f8e00ff */
[----:B------:R-:W-:Y:S01]  /*1c50*/  IMAD.WIDE R28, R9, 0x4, R28 ;  /* 0x00000004091c7825 */ /* 0x000fe200078e021c */
[----:B------:R-:W-:Y:S06]  /*1c60*/  BRA.U UP1, `(.L_x_148) ;  /* 0x0000000501287547 */ /* 0x000fec000b800000 */
[----:B------:R-:W2:Y:S04]  /*1c70*/  LDG.E.128.CONSTANT R8, desc[UR10][R28.64] ;  /* 0x0000000a1c087981 */ /* 0x000ea8000c1e9d00 */
[----:B------:R-:W0:Y:S01]  /*1c80*/  LDS.128 R12, [UR6+0x10] ;  /* 0x00001006ff0c7984 */ /* 0x000e220008000c00 */
        /* <DEDUP_REMOVED lines=72> */
.L_x_148:
[----:B------:R-:W-:Y:S01]  /*2110*/  UIADD3 UR12, UPT, UPT, UR12, 0x20, URZ ;  /* 0x000000200c0c7890 */ /* 0x000fe2000fffe0ff */
[----:B------:R-:W-:Y:S01]  /*2120*/  MOV R9, UR9 ;  /* 0x0000000900097c02 */ /* 0x000fe20008000f00 */
[----:B------:R-:W-:Y:S02]  /*2130*/  UIADD3 UR4, UPT, UPT, UR4, 0x20, URZ ;  /* 0x0000002004047890 */ /* 0x000fe4000fffe0ff */
[----:B------:R-:W-:Y:S02]  /*2140*/  UIADD3 UR6, UPT, UPT, UR6, 0x40, URZ ;  /* 0x0000004006067890 */ /* 0x000fe4000fffe0ff */
[----:B------:R-:W-:Y:S01]  /*2150*/  ISETP.LE.AND P0, PT, R26, UR12, PT ;  /* 0x0000000c1a007c0c */ /* 0x000fe2000bf03270 */
[----:B------:R-:W-:-:S04]  /*2160*/  IMAD.WIDE R28, R9, 0x4, R28 ;  /* 0x00000004091c7825 */ /* 0x000fc800078e021c */
[----:B------:R-:W-:Y:S02]  /*2170*/  IMAD.MOV.U32 R8, RZ, RZ, R28 ;  /* 0x000000ffff087224 */ /* 0x000fe400078e001c */
[----:B------:R-:W-:-:S06]  /*2180*/  IMAD.MOV.U32 R9, RZ, RZ, R29 ;  /* 0x000000ffff097224 */ /* 0x000fcc00078e001d */
[----:B------:R-:W-:Y:S05]  /*2190*/  @!P0 BRA `(.L_x_149) ;  /* 0xffffffe800388947 */ /* 0x000fea000383ffff */
.L_x_143:
[----:B------:R-:W-:-:S06]  /*21a0*/  UISETP.GE.AND UP0, UPT, UR14, UR8, UPT ;  /* 0x000000080e00728c */ /* 0x000fcc000bf06270 */
[----:B------:R-:W-:-:S13]  /*21b0*/  PLOP3.LUT P0, PT, PT, PT, UP0, 0x80, 0x8 ;  /* 0x000000000008781c */ /* 0x000fda0003f0f008 */
[----:B------:R-:W-:Y:S05]  /*21c0*/  @P0 EXIT ;  /* 0x000000000000094d */ /* 0x000fea0003800000 */
[----:B------:R-:W0:Y:S01]  /*21d0*/  S2R R5, SR_CTAID.X ;  /* 0x0000000000057919 */ /* 0x000e220000002500 */
[----:B------:R-:W1:Y:S01]  /*21e0*/  LDC.64 R8, c[0x0][0x3a0] ;  /* 0x0000e800ff087b82 */ /* 0x000e620000000a00 */
[----:B------:R-:W-:Y:S01]  /*21f0*/  HADD2 R6, R6.H0_H0, R6.H1_H1 ;  /* 0x3000000606067230 */ /* 0x000fe20000000800 */
[----:B------:R-:W0:Y:S01]  /*2200*/  S2R R10, SR_TID.X ;  /* 0x00000000000a7919 */ /* 0x000e220000002100 */
[----:B------:R-:W-:-:S05]  /*2210*/  HADD2 R4, R4.H0_H0, R4.H1_H1 ;  /* 0x3000000404047230 */ /* 0x000fca0000000800 */
[----:B------:R-:W-:Y:S01]  /*2220*/  PRMT R6, R6, 0x5410, R4 ;  /* 0x0000541006067816 */ /* 0x000fe20000000004 */
[----:B0-----:R-:W-:-:S04]  /*2230*/  IMAD R5, R5, 0x80, R10 ;  /* 0x0000008005057824 */ /* 0x001fc800078e020a */
[----:B------:R-:W-:-:S04]  /*2240*/  IMAD.SHL.U32 R5, R5, 0x4, RZ ;  /* 0x0000000405057824 */ /* 0x000fc800078e00ff */
[----:B------:R-:W-:-:S04]  /*2250*/  IMAD R5, R0, UR9, R5 ;  /* 0x0000000900057c24 */ /* 0x000fc8000f8e0205 */
        /* <DEDUP_REMOVED lines=12> */
.L_x_153:
[----:B------:R-:W0:Y:S02]  /*2320*/  LDS R2, [R0] ;  /* 0x0000000000027984 */ /* 0x000e240000000800 */
[----:B0-----:R-:W-:-:S05]  /*2330*/  HFMA2 R3, R2, 1, 1, R6 ;  /* 0x3c003c0002037831 */ /* 0x001fca0000000006 */
[----:B------:R-:W0:Y:S02]  /*2340*/  ATOMS.CAST.SPIN P0, [R0], R2, R3 ;  /* 0x000000020000758d */ /* 0x000e240001800003 */
[----:B0-----:R-:W-:Y:S05]  /*2350*/  @!P0 BRA `(.L_x_153) ;  /* 0xfffffffc00f08947 */ /* 0x001fea000383ffff */
[----:B------:R-:W-:Y:S05]  /*2360*/  BRA `(.L_x_151) ;  /* 0x00000000000c7947 */ /* 0x000fea0003800000 */
.L_x_152:
[----:B------:R-:W2:Y:S02]  /*2370*/  LD.E R0, desc[UR10][R8.64] ;  /* 0x0000000a08007980 */ /* 0x000ea4000c101900 */
[----:B--2---:R-:W-:-:S05]  /*2380*/  IMAD.IADD R3, R6, 0x1, R0 ;  /* 0x0000000106037824 */ /* 0x004fca00078e0200 */
[----:B------:R0:W-:Y:S02]  /*2390*/  ST.E desc[UR10][R8.64], R3 ;  /* 0x0000000308007985 */ /* 0x0001e4000c10190a */
.L_x_151:
[----:B------:R-:W-:Y:S05]  /*23a0*/  BSYNC.RECONVERGENT B0 ;  /* 0x0000000000007941 */ /* 0x000fea0003800200 */
.L_x_150:
[----:B------:R1:W-:Y:S02]  /*23b0*/  ATOM.E.ADD.F16x2.RN.STRONG.GPU P0, RZ, desc[UR10][R8.64+0x4], R5 ;  /* 0x8000040508ff79a2 */ /* 0x0003e4000c10e10a */
[----:B-1----:R-:W-:Y:S05]  /*23c0*/  @P0 EXIT ;  /* 0x000000000000094d */ /* 0x002fea0003800000 */
[----:B------:R-:W1:Y:S02]  /*23d0*/  QSPC.E.S P0, RZ, [R8+0x4] ;  /* 0x0000040008ff73aa */ /* 0x000e640000000500 */
[----:B-1----:R-:W-:Y:S05]  /*23e0*/  @!P0 BRA `(.L_x_154) ;  /* 0x0000000000208947 */ /* 0x002fea0003800000 */
[----:B------:R-:W-:Y:S01]  /*23f0*/  IMAD.MOV.U32 R2, RZ, RZ, R8 ;  /* 0x000000ffff027224 */ /* 0x000fe200078e0008 */
[----:B------:R-:W-:-:S04]  /*2400*/  PRMT R5, R5, 0x5410, R7 ;  /* 0x0000541005057816 */ /* 0x000fc80000000007 */
[----:B------:R-:W-:-:S07]  /*2410*/  MOV R0, R2 ;  /* 0x0000000200007202 */ /* 0x000fce0000000f00 */
.L_x_155:
[----:B------:R-:W0:Y:S02]  /*2420*/  LDS R2, [R0+0x4] ;  /* 0x0000040000027984 */ /* 0x000e240000000800 */
[----:B0-----:R-:W-:-:S05]  /*2430*/  HADD2 R3, R2, R5 ;  /* 0x0000000502037230 */ /* 0x001fca0000000000 */
[----:B------:R-:W0:Y:S02]  /*2440*/  ATOMS.CAST.SPIN P0, [R0+0x4], R2, R3 ;  /* 0x000004020000758d */ /* 0x000e240001800003 */
[----:B0-----:R-:W-:Y:S05]  /*2450*/  @!P0 BRA `(.L_x_155) ;  /* 0xfffffffc00f08947 */ /* 0x001fea000383ffff */
[----:B------:R-:W-:Y:S05]  /*2460*/  EXIT ;  /* 0x000000000000794d */ /* 0x000fea0003800000 */
.L_x_154:
[----:B------:R-:W0:Y:S02]  /*2470*/  LD.E R0, desc[UR10][R8.64+0x4] ;  /* 0x0000040a08007980 */ /* 0x000e24000c101900 */
[----:B0-----:R-:W-:-:S05]  /*2480*/  IMAD.IADD R3, R5, 0x1, R0 ;  /* 0x0000000105037824 */ /* 0x001fca00078e0200 */
[----:B------:R-:W-:Y:S01]  /*2490*/  ST.E desc[UR10][R8.64+0x4], R3 ;  /* 0x0000040308007985 */ /* 0x000fe2000c10190a */
[----:B------:R-:W-:Y:S05]  /*24a0*/  EXIT ;  /* 0x000000000000794d */ /* 0x000fea0003800000 */
.L_x_156:
        /* <DEDUP_REMOVED lines=13> */
.L_x_160:


//--------------------- .nv.shared._Z28gemm_half_q_half_gptq_kernelILi4ELb0ELb0EEvPK6__halfPKjS4_S2_PS0_iiiiiPKtibS2_i --------------------------
	.section	.nv.shared._Z28gemm_half_q_half_gptq_kernelILi4ELb0ELb0EEvPK6__halfPKjS4_S2_PS0_iiiiiPKtibS2_i,"aw",@nobits
	.sectionflags	@""
	.align	2
.nv.shared._Z28gemm_half_q_half_gptq_kernelILi4ELb0ELb0EEvPK6__halfPKjS4_S2_PS0_iiiiiPKtibS2_i:
	.zero		2048


//--------------------- .nv.shared.reserved.0     --------------------------
	.section	.nv.shared.reserved.0,"aw",@nobits
	.weak		__nv_reservedSMEM_offset_0_alias
	.size		__nv_reservedSMEM_offset_0_alias, 0, 64
	.other		__nv_reservedSMEM_offset_0_alias,@"STO_CUDA_RESERVED_SHARED STV_DEFAULT"
__nv_reservedSMEM_offset_0_alias:
	.zero		0
	.zero		64


//--------------------- .nv.global                --------------------------
	.section	.nv.global,"aw",@nobits
.nv.global:
	.type		_ZN45_INTERNAL_73ab5138_14_unit_gptq_1_cu_beec7a664cuda3std3__48in_placeE,@object
	.size		_ZN45_INTERNAL_73ab5138_14_unit_gptq_1_cu_beec7a664cuda3std3__48in_placeE,(_ZN45_INTERNAL_73ab5138_14_unit_gptq_1_cu_beec7a664cuda3std6ranges3__45__cpo8distanceE - _ZN45_INTERNAL_73ab5138_14_unit_gptq_1_cu_beec7a664cuda3std3__48in_placeE)
_ZN45_INTERNAL_73ab5138_14_unit_gptq_1_cu_beec7a664cuda3std3__48in_placeE:
	.zero		1
	.type		_ZN45_INTERNAL_73ab5138_14_unit_gptq_1_cu_beec7a664cuda3std6ranges3__45__cpo8distanceE,@object
	.size		_ZN45_INTERNAL_73ab5138_14_unit_gptq_1_cu_beec7a664cuda3std6ranges3__45__cpo8distanceE,(_ZN45_INTERNAL_73ab5138_14_unit_gptq_1_cu_beec7a664cuda3std3__45__cpo6cbeginE - _ZN45_INTERNAL_73ab5138_14_unit_gptq_1_cu_beec7a664cuda3std6ranges3__45__cpo8distanceE)
_ZN45_INTERNAL_73ab5138_14_unit_gptq_1_cu_beec7a664cuda3std6ranges3__45__cpo8distanceE:
	.zero		1
	.type		_ZN45_INTERNAL_73ab5138_14_unit_gptq_1_cu_beec7a664cuda3std3__45__cpo6cbeginE,@object
	.size		_ZN45_INTERNAL_73ab5138_14_unit_gptq_1_cu_beec7a664cuda3std3__45__cpo6cbeginE,(_ZN45_INTERNAL_73ab5138_14_unit_gptq_1_cu_beec7a664cuda3std6ranges3__45__cpo7advanceE - _ZN45_INTERNAL_73ab5138_14_unit_gptq_1_cu_beec7a664cuda3std3__45__cpo6cbeginE)
_ZN45_INTERNAL_73ab5138_14_unit_gptq_1_cu_beec7a664cuda3std3__45__cpo6cbeginE:
	.zero		1
	.type		_ZN45_INTERNAL_73ab5138_14_unit_gptq_1_cu_beec7a664cuda3std6ranges3__45__cpo7advanceE,@object
	.size		_ZN45_INTERNAL_73ab5138_14_unit_gptq_1_cu_beec7a664cuda3std6ranges3__45__cpo7advanceE,(_ZN45_INTERNAL_73ab5138_14_unit_gptq_1_cu_beec7a664cuda3std3__45__cpo7crbeginE - _ZN45_INTERNAL_73ab5138_14_unit_gptq_1_cu_beec7a664cuda3std6ranges3__45__cpo7advanceE)
_ZN45_INTERNAL_73ab5138_14_unit_gptq_1_cu_beec7a664cuda3std6ranges3__45__cpo7advanceE:
	.zero		1
	.type		_ZN45_INTERNAL_73ab5138_14_unit_gptq_1_cu_beec7a664cuda3std3__45__cpo7crbeginE,@object
	.size		_ZN45_INTERNAL_73ab5138_14_unit_gptq_1_cu_beec7a664cuda3std3__45__cpo7crbeginE,(_ZN45_INTERNAL_73ab5138_14_unit_gptq_1_cu_beec7a664cuda3std6ranges3__45__cpo4dataE - _ZN45_INTERNAL_73ab5138_14_unit_gptq_1_cu_beec7a664cuda3std3__45__cpo7crbeginE)
_ZN45_INTERNAL_73ab5138_14_unit_gptq_1_cu_beec7a664cuda3std3__45__cpo7crbeginE:
	.zero		1
	.type		_ZN45_INTERNAL_73ab5138_14_unit_gptq_1_cu_beec7a664cuda3std6ranges3__45__cpo4dataE,@object
	.size		_ZN45_INTERNAL_73ab5138_14_unit_gptq_1_cu_beec7a664cuda3std6ranges3__45__cpo4dataE,(_ZN45_INTERNAL_73ab5138_14_unit_gptq_1_cu_beec7a664cuda3std6ranges3__45__cpo5beginE - _ZN45_INTERNAL_73ab5138_14_unit_gptq_1_cu_beec7a664cuda3std6ranges3__45__cpo4dataE)
_ZN45_INTERNAL_73ab5138_14_unit_gptq_1_cu_beec7a664cuda3std6ranges3__45__cpo4dataE:
	.zero		1
	.type		_ZN45_INTERNAL_73ab5138_14_unit_gptq_1_cu_beec7a664cuda3std6ranges3__45__cpo5beginE,@object
	.size		_ZN45_INTERNAL_73ab5138_14_unit_gptq_1_cu_beec7a664cuda3std6ranges3__45__cpo5beginE,(_ZN45_INTERNAL_73ab5138_14_unit_gptq_1_cu_beec7a664cuda3std3__447_GLOBAL__N__73ab5138_14_unit_gptq_1_cu_beec7a666ignoreE - _ZN45_INTERNAL_73ab5138_14_unit_gptq_1_cu_beec7a664cuda3std6ranges3__45__cpo5beginE)
_ZN45_INTERNAL_73ab5138_14_unit_gptq_1_cu_beec7a664cuda3std6ranges3__45__cpo5beginE:
	.zero		1
	.type		_ZN45_INTERNAL_73ab5138_14_unit_gptq_1_cu_beec7a664cuda3std3__447_GLOBAL__N__73ab5138_14_unit_gptq_1_cu_beec7a666ignoreE,@object
	.size		_ZN45_INTERNAL_73ab5138_14_unit_gptq_1_cu_beec7a664cuda3std3__447_GLOBAL__N__73ab5138_14_unit_gptq_1_cu_beec7a666ignoreE,(_ZN45_INTERNAL_73ab5138_14_unit_gptq_1_cu_beec7a664cuda3std6ranges3__45__cpo4sizeE - _ZN45_INTERNAL_73ab5138_14_unit_gptq_1_cu_beec7a664cuda3std3__447_GLOBAL__N__73ab5138_14_unit_gptq_1_cu_beec7a666ignoreE)
_ZN45_INTERNAL_73ab5138_14_unit_gptq_1_cu_beec7a664cuda3std3__447_GLOBAL__N__73ab5138_14_unit_gptq_1_cu_beec7a666ignoreE:
	.zero		1
	.type		_ZN45_INTERNAL_73ab5138_14_unit_gptq_1_cu_beec7a664cuda3std6ranges3__45__cpo4sizeE,@object
	.size		_ZN45_INTERNAL_73ab5138_14_unit_gptq_1_cu_beec7a664cuda3std6ranges3__45__cpo4sizeE,(_ZN45_INTERNAL_73ab5138_14_unit_gptq_1_cu_beec7a664cuda3std3__45__cpo5beginE - _ZN45_INTERNAL_73ab5138_14_unit_gptq_1_cu_beec7a664cuda3std6ranges3__45__cpo4sizeE)
_ZN45_INTERNAL_73ab5138_14_unit_gptq_1_cu_beec7a664cuda3std6ranges3__45__cpo4sizeE:
	.zero		1
	.type		_ZN45_INTERNAL_73ab5138_14_unit_gptq_1_cu_beec7a664cuda3std3__45__cpo5beginE,@object
	.size		_ZN45_INTERNAL_73ab5138_14_unit_gptq_1_cu_beec7a664cuda3std3__45__cpo5beginE,(_ZN45_INTERNAL_73ab5138_14_unit_gptq_1_cu_beec7a664cuda3std6ranges3__45__cpo6cbeginE - _ZN45_INTERNAL_73ab5138_14_unit_gptq_1_cu_beec7a664cuda3std3__45__cpo5beginE)
_ZN45_INTERNAL_73ab5138_14_unit_gptq_1_cu_beec7a664cuda3std3__45__cpo5beginE:
	.zero		1
	.type		_ZN45_INTERNAL_73ab5138_14_unit_gptq_1_cu_beec7a664cuda3std6ranges3__45__cpo6cbeginE,@object
	.size		_ZN45_INTERNAL_73ab5138_14_unit_gptq_1_cu_beec7a664cuda3std6ranges3__45__cpo6cbeginE,(_ZN45_INTERNAL_73ab5138_14_unit_gptq_1_cu_beec7a664cuda3std3__45__cpo6rbeginE - _ZN45_INTERNAL_73ab5138_14_unit_gptq_1_cu_beec7a664cuda3std6ranges3__45__cpo6cbeginE)
_ZN45_INTERNAL_73ab5138_14_unit_gptq_1_cu_beec7a664cuda3std6ranges3__45__cpo6cbeginE:
	.zero		1
	.type		_ZN45_INTERNAL_73ab5138_14_unit_gptq_1_cu_beec7a664cuda3std3__45__cpo6rbeginE,@object
	.size		_ZN45_INTERNAL_73ab5138_14_unit_gptq_1_cu_beec7a664cuda3std3__45__cpo6rbeginE,(_ZN45_INTERNAL_73ab5138_14_unit_gptq_1_cu_beec7a664cuda3std6ranges3__45__cpo4nextE - _ZN45_INTERNAL_73ab5138_14_unit_gptq_1_cu_beec7a664cuda3std3__45__cpo6rbeginE)
_ZN45_INTERNAL_73ab5138_14_unit_gptq_1_cu_beec7a664cuda3std3__45__cpo6rbeginE:
	.zero		1
	.type		_ZN45_INTERNAL_73ab5138_14_unit_gptq_1_cu_beec7a664cuda3std6ranges3__45__cpo4nextE,@object
	.size		_ZN45_INTERNAL_73ab5138_14_unit_gptq_1_cu_beec7a664cuda3std6ranges3__45__cpo4nextE,(_ZN45_INTERNAL_73ab5138_14_unit_gptq_1_cu_beec7a664cuda3std6ranges3__45__cpo4swapE - _ZN45_INTERNAL_73ab5138_14_unit_gptq_1_cu_beec7a664cuda3std6ranges3__45__cpo4nextE)
_ZN45_INTERNAL_73ab5138_14_unit_gptq_1_cu_beec7a664cuda3std6ranges3__45__cpo4nextE:
	.zero		1
	.type		_ZN45_INTERNAL_73ab5138_14_unit_gptq_1_cu_beec7a664cuda3std6ranges3__45__cpo4swapE,@object
	.size		_ZN45_INTERNAL_73ab5138_14_unit_gptq_1_cu_beec7a664cuda3std6ranges3__45__cpo4swapE,(_ZN45_INTERNAL_73ab5138_14_unit_gptq_1_cu_beec7a664cuda3std3__420unreachable_sentinelE - _ZN45_INTERNAL_73ab5138_14_unit_gptq_1_cu_beec7a664cuda3std6ranges3__45__cpo4swapE)
_ZN45_INTERNAL_73ab5138_14_unit_gptq_1_cu_beec7a664cuda3std6ranges3__45__cpo4swapE:
	.zero		1
	.type		_ZN45_INTERNAL_73ab5138_14_unit_gptq_1_cu_beec7a664cuda3std3__420unreachable_sentinelE,@object
	.size		_ZN45_INTERNAL_73ab5138_14_unit_gptq_1_cu_beec7a664cuda3std3__420unreachable_sentinelE,(_ZN45_INTERNAL_73ab5138_14_unit_gptq_1_cu_beec7a666thrust24THRUST_300001_SM_1000_NS6system6detail10sequential3seqE - _ZN45_INTERNAL_73ab5138_14_unit_gptq_1_cu_beec7a664cuda3std3__420unreachable_sentinelE)
_ZN45_INTERNAL_73ab5138_14_unit_gptq_1_cu_beec7a664cuda3std3__420unreachable_sentinelE:
	.zero		1
	.type		_ZN45_INTERNAL_73ab5138_14_unit_gptq_1_cu_beec7a666thrust24THRUST_300001_SM_1000_NS6system6detail10sequential3seqE,@object
	.size		_ZN45_INTERNAL_73ab5138_14_unit_gptq_1_cu_beec7a666thrust24THRUST_300001_SM_1000_NS6system6detail10sequential3seqE,(_ZN45_INTERNAL_73ab5138_14_unit_gptq_1_cu_beec7a664cuda3std3__45__cpo4cendE - _ZN45_INTERNAL_73ab5138_14_unit_gptq_1_cu_beec7a666thrust24THRUST_300001_SM_1000_NS6system6detail10sequential3seqE)
_ZN45_INTERNAL_73ab5138_14_unit_gptq_1_cu_beec7a666thrust24THRUST_300001_SM_1000_NS6system6detail10sequential3seqE:
	.zero		1
	.type		_ZN45_INTERNAL_73ab5138_14_unit_gptq_1_cu_beec7a664cuda3std3__45__cpo4cendE,@object
	.size		_ZN45_INTERNAL_73ab5138_14_unit_gptq_1_cu_beec7a664cuda3std3__45__cpo4cendE,(_ZN45_INTERNAL_73ab5138_14_unit_gptq_1_cu_beec7a664cuda3std6ranges3__45__cpo9iter_swapE - _ZN45_INTERNAL_73ab5138_14_unit_gptq_1_cu_beec7a664cuda3std3__45__cpo4cendE)
_ZN45_INTERNAL_73ab5138_14_unit_gptq_1_cu_beec7a664cuda3std3__45__cpo4cendE:
	.zero		1
	.type		_ZN45_INTERNAL_73ab5138_14_unit_gptq_1_cu_beec7a664cuda3std6ranges3__45__cpo9iter_swapE,@object
	.size		_ZN45_INTERNAL_73ab5138_14_unit_gptq_1_cu_beec7a664cuda3std6ranges3__45__cpo9iter_swapE,(_ZN45_INTERNAL_73ab5138_14_unit_gptq_1_cu_beec7a664cuda3std3__45__cpo5crendE - _ZN45_INTERNAL_73ab5138_14_unit_gptq_1_cu_beec7a664cuda3std6ranges3__45__cpo9iter_swapE)
_ZN45_INTERNAL_73ab5138_14_unit_gptq_1_cu_beec7a664cuda3std6ranges3__45__cpo9iter_swapE:
	.zero		1
	.type		_ZN45_INTERNAL_73ab5138_14_unit_gptq_1_cu_beec7a664cuda3std3__45__cpo5crendE,@object
	.size		_ZN45_INTERNAL_73ab5138_14_unit_gptq_1_cu_beec7a664cuda3std3__45__cpo5crendE,(_ZN45_INTERNAL_73ab5138_14_unit_gptq_1_cu_beec7a664cuda3std6ranges3__45__cpo5cdataE - _ZN45_INTERNAL_73ab5138_14_unit_gptq_1_cu_beec7a664cuda3std3__45__cpo5crendE)
_ZN45_INTERNAL_73ab5138_14_unit_gptq_1_cu_beec7a664cuda3std3__45__cpo5crendE:
	.zero		1
	.type		_ZN45_INTERNAL_73ab5138_14_unit_gptq_1_cu_beec7a664cuda3std6ranges3__45__cpo5cdataE,@object
	.size		_ZN45_INTERNAL_73ab5138_14_unit_gptq_1_cu_beec7a664cuda3std6ranges3__45__cpo5cdataE,(_ZN45_INTERNAL_73ab5138_14_unit_gptq_1_cu_beec7a664cuda3std6ranges3__45__cpo3endE - _ZN45_INTERNAL_73ab5138_14_unit_gptq_1_cu_beec7a664cuda3std6ranges3__45__cpo5cdataE)
_ZN45_INTERNAL_73ab5138_14_unit_gptq_1_cu_beec7a664cuda3std6ranges3__45__cpo5cdataE:
	.zero		1
	.type		_ZN45_INTERNAL_73ab5138_14_unit_gptq_1_cu_beec7a664cuda3std6ranges3__45__cpo3endE,@object
	.size		_ZN45_INTERNAL_73ab5138_14_unit_gptq_1_cu_beec7a664cuda3std6ranges3__45__cpo3endE,(_ZN45_INTERNAL_73ab5138_14_unit_gptq_1_cu_beec7a664cuda3std3__419piecewise_constructE - _ZN45_INTERNAL_73ab5138_14_unit_gptq_1_cu_beec7a664cuda3std6ranges3__45__cpo3endE)
_ZN45_INTERNAL_73ab5138_14_unit_gptq_1_cu_beec7a664cuda3std6ranges3__45__cpo3endE:
	.zero		1
	.type		_ZN45_INTERNAL_73ab5138_14_unit_gptq_1_cu_beec7a664cuda3std3__419piecewise_constructE,@object
	.size		_ZN45_INTERNAL_73ab5138_14_unit_gptq_1_cu_beec7a664cuda3std3__419piecewise_constructE,(_ZN45_INTERNAL_73ab5138_14_unit_gptq_1_cu_beec7a664cuda3std6ranges3__45__cpo5ssizeE - _ZN45_INTERNAL_73ab5138_14_unit_gptq_1_cu_beec7a664cuda3std3__419piecewise_constructE)
_ZN45_INTERNAL_73ab5138_14_unit_gptq_1_cu_beec7a664cuda3std3__419piecewise_constructE:
	.zero		1
	.type		_ZN45_INTERNAL_73ab5138_14_unit_gptq_1_cu_beec7a664cuda3std6ranges3__45__cpo5ssizeE,@object
	.size		_ZN45_INTERNAL_73ab5138_14_unit_gptq_1_cu_beec7a664cuda3std6ranges3__45__cpo5ssizeE,(_ZN45_INTERNAL_73ab5138_14_unit_gptq_1_cu_beec7a664cuda3std3__45__cpo3endE - _ZN45_INTERNAL_73ab5138_14_unit_gptq_1_cu_beec7a664cuda3std6ranges3__45__cpo5ssizeE)
_ZN45_INTERNAL_73ab5138_14_unit_gptq_1_cu_beec7a664cuda3std6ranges3__45__cpo5ssizeE:
	.zero		1
	.type		_ZN45_INTERNAL_73ab5138_14_unit_gptq_1_cu_beec7a664cuda3std3__45__cpo3endE,@object
	.size		_ZN45_INTERNAL_73ab5138_14_unit_gptq_1_cu_beec7a664cuda3std3__45__cpo3endE,(_ZN45_INTERNAL_73ab5138_14_unit_gptq_1_cu_beec7a664cuda3std6ranges3__45__cpo4cendE - _ZN45_INTERNAL_73ab5138_14_unit_gptq_1_cu_beec7a664cuda3std3__45__cpo3endE)
_ZN45_INTERNAL_73ab5138_14_unit_gptq_1_cu_beec7a664cuda3std3__45__cpo3endE:
	.zero		1
	.type		_ZN45_INTERNAL_73ab5138_14_unit_gptq_1_cu_beec7a664cuda3std6ranges3__45__cpo4cendE,@object
	.size		_ZN45_INTERNAL_73ab5138_14_unit_gptq_1_cu_beec7a664cuda3std6ranges3__45__cpo4cendE,(_ZN45_INTERNAL_73ab5138_14_unit_gptq_1_cu_beec7a664cuda3std3__45__cpo4rendE - _ZN45_INTERNAL_73ab5138_14_unit_gptq_1_cu_beec7a664cuda3std6ranges3__45__cpo4cendE)
_ZN45_INTERNAL_73ab5138_14_unit_gptq_1_cu_beec7a664cuda3std6ranges3__45__cpo4cendE:
	.zero		1
	.type		_ZN45_INTERNAL_73ab5138_14_unit_gptq_1_cu_beec7a664cuda3std3__45__cpo4rendE,@object
	.size		_ZN45_INTERNAL_73ab5138_14_unit_gptq_1_cu_beec7a664cuda3std3__45__cpo4rendE,(_ZN45_INTERNAL_73ab5138_14_unit_gptq_1_cu_beec7a664cuda3std6ranges3__45__cpo4prevE - _ZN45_INTERNAL_73ab5138_14_unit_gptq_1_cu_beec7a664cuda3std3__45__cpo4rendE)
_ZN45_INTERNAL_73ab5138_14_unit_gptq_1_cu_beec7a664cuda3std3__45__cpo4rendE:
	.zero		1
	.type		_ZN45_INTERNAL_73ab5138_14_unit_gptq_1_cu_beec7a664cuda3std6ranges3__45__cpo4prevE,@object
	.size		_ZN45_INTERNAL_73ab5138_14_unit_gptq_1_cu_beec7a664cuda3std6ranges3__45__cpo4prevE,(_ZN45_INTERNAL_73ab5138_14_unit_gptq_1_cu_beec7a664cuda3std6ranges3__45__cpo9iter_moveE - _ZN45_INTERNAL_73ab5138_14_unit_gptq_1_cu_beec7a664cuda3std6ranges3__45__cpo4prevE)
_ZN45_INTERNAL_73ab5138_14_unit_gptq_1_cu_beec7a664cuda3std6ranges3__45__cpo4prevE:
	.zero		1
	.type		_ZN45_INTERNAL_73ab5138_14_unit_gptq_1_cu_beec7a664cuda3std6ranges3__45__cpo9iter_moveE,@object
	.size		_ZN45_INTERNAL_73ab5138_14_unit_gptq_1_cu_beec7a664cuda3std6ranges3__45__cpo9iter_moveE,(.L_13 - _ZN45_INTERNAL_73ab5138_14_unit_gptq_1_cu_beec7a664cuda3std6ranges3__45__cpo9iter_moveE)
_ZN45_INTERNAL_73ab5138_14_unit_gptq_1_cu_beec7a664cuda3std6ranges3__45__cpo9iter_moveE:
	.zero		1
.L_13:


//--------------------- .nv.shared._Z28gemm_half_q_half_gptq_kernelILi3ELb0ELb0EEvPK6__halfPKjS4_S2_PS0_iiiiiPKtibS2_i --------------------------
	.section	.nv.shared._Z28gemm_half_q_half_gptq_kernelILi3ELb0ELb0EEvPK6__halfPKjS4_S2_PS0_iiiiiPKtibS2_i,"aw",@nobits
	.sectionflags	@""
	.align	2
.nv.shared._Z28gemm_half_q_half_gptq_kernelILi3ELb0ELb0EEvPK6__halfPKjS4_S2_PS0_iiiiiPKtibS2_i:
	.zero		1792


//--------------------- .nv.shared._Z28gemm_half_q_half_gptq_kernelILi2ELb0ELb0EEvPK6__halfPKjS4_S2_PS0_iiiiiPKtibS2_i --------------------------
	.section	.nv.shared._Z28gemm_half_q_half_gptq_kernelILi2ELb0ELb0EEvPK6__halfPKjS4_S2_PS0_iiiiiPKtibS2_i,"aw",@nobits
	.sectionflags	@""
	.align	2
.nv.shared._Z28gemm_half_q_half_gptq_kernelILi2ELb0ELb0EEvPK6__halfPKjS4_S2_PS0_iiiiiPKtibS2_i:
	.zero		1536


//--------------------- .nv.shared._Z28gemm_half_q_half_gptq_kernelILi1ELb0ELb0EEvPK6__halfPKjS4_S2_PS0_iiiiiPKtibS2_i --------------------------
	.section	.nv.shared._Z28gemm_half_q_half_gptq_kernelILi1ELb0ELb0EEvPK6__halfPKjS4_S2_PS0_iiiiiPKtibS2_i,"aw",@nobits
	.sectionflags	@""
	.align	2
.nv.shared._Z28gemm_half_q_half_gptq_kernelILi1ELb0ELb0EEvPK6__halfPKjS4_S2_PS0_iiiiiPKtibS2_i:
	.zero		1280


//--------------------- .nv.constant0._Z28gemm_half_q_half_gptq_kernelILi4ELb0ELb0EEvPK6__halfPKjS4_S2_PS0_iiiiiPKtibS2_i --------------------------
	.section	.nv.constant0._Z28gemm_half_q_half_gptq_kernelILi4ELb0ELb0EEvPK6__halfPKjS4_S2_PS0_iiiiiPKtibS2_i,"a",@progbits
	.sectionflags	@""
	.align	4
.nv.constant0._Z28gemm_half_q_half_gptq_kernelILi4ELb0ELb0EEvPK6__halfPKjS4_S2_PS0_iiiiiPKtibS2_i:
	.zero		988


//--------------------- .nv.constant0._Z28gemm_half_q_half_gptq_kernelILi3ELb0ELb0EEvPK6__halfPKjS4_S2_PS0_iiiiiPKtibS2_i --------------------------
	.section	.nv.constant0._Z28gemm_half_q_half_gptq_kernelILi3ELb0ELb0EEvPK6__halfPKjS4_S2_PS0_iiiiiPKtibS2_i,"a",@progbits
	.sectionflags	@""
	.align	4
.nv.constant0._Z28gemm_half_q_half_gptq_kernelILi3ELb0ELb0EEvPK6__halfPKjS4_S2_PS0_iiiiiPKtibS2_i:
	.zero		988


//--------------------- .nv.constant0._Z28gemm_half_q_half_gptq_kernelILi2ELb0ELb0EEvPK6__halfPKjS4_S2_PS0_iiiiiPKtibS2_i --------------------------
	.section	.nv.constant0._Z28gemm_half_q_half_gptq_kernelILi2ELb0ELb0EEvPK6__halfPKjS4_S2_PS0_iiiiiPKtibS2_i,"a",@progbits
	.sectionflags	@""
	.align	4
.nv.constant0._Z28gemm_half_q_half_gptq_kernelILi2ELb0ELb0EEvPK6__halfPKjS4_S2_PS0_iiiiiPKtibS2_i:
	.zero		988


//--------------------- .nv.constant0._Z28gemm_half_q_half_gptq_kernelILi1ELb0ELb0EEvPK6__halfPKjS4_S2_PS0_iiiiiPKtibS2_i --------------------------
	.section	.nv.constant0._Z28gemm_half_q_half_gptq_kernelILi1ELb0ELb0EEvPK6__halfPKjS4_S2_PS0_iiiiiPKtibS2_i,"a",@progbits
	.sectionflags	@""
	.align	4
.nv.constant0._Z28gemm_half_q_half_gptq_kernelILi1ELb0ELb0EEvPK6__halfPKjS4_S2_PS0_iiiiiPKtibS2_i:
	.zero		988


//--------------------- SYMBOLS --------------------------

	.type		.nv.reservedSmem.offset0,@object
	.size		.nv.reservedSmem.offset0,0x4
	.type		.nv.reservedSmem.cap,@object
	.size		.nv.reservedSmem.cap,0x4
